//
// Generated by NVIDIA NVVM Compiler
//
// Compiler Build ID: CL-36424714
// Cuda compilation tools, release 13.0, V13.0.88
// Based on NVVM 20.0.0
//

.version 9.0
.target sm_100
.address_size 64

	// .globl	_Z8set_jetsP9PseudoJet
.extern .func  (.param .b32 func_retval0) vprintf
(
	.param .b64 vprintf_param_0,
	.param .b64 vprintf_param_1
)
;
.extern .shared .align 16 .b8 sdata[];
.global .align 1 .b8 $str[8] = {37, 49, 53, 46, 56, 101, 10};

.visible .entry _Z8set_jetsP9PseudoJet(
	.param .u64 .ptr .align 1 _Z8set_jetsP9PseudoJet_param_0
)
{
	.reg .pred 	%p<24>;
	.reg .b16 	%rs<2>;
	.reg .b32 	%r<37>;
	.reg .b64 	%rd<6>;
	.reg .b64 	%fd<114>;

	ld.param.u64 	%rd2, [_Z8set_jetsP9PseudoJet_param_0];
	cvta.to.global.u64 	%rd3, %rd2;
	mov.u32 	%r11, %ntid.x;
	mov.u32 	%r12, %ctaid.x;
	mov.u32 	%r13, %tid.x;
	mad.lo.s32 	%r14, %r11, %r12, %r13;
	mul.wide.s32 	%rd4, %r14, 64;
	add.s64 	%rd1, %rd3, %rd4;
	ld.global.f64 	%fd1, [%rd1];
	ld.global.f64 	%fd2, [%rd1+8];
	mul.f64 	%fd31, %fd2, %fd2;
	fma.rn.f64 	%fd3, %fd1, %fd1, %fd31;
	st.global.f64 	[%rd1+32], %fd3;
	mov.b16 	%rs1, 0;
	st.global.u8 	[%rd1+56], %rs1;
	setp.neu.f64 	%p1, %fd3, 0d0000000000000000;
	@%p1 bra 	$L__BB0_2;
	mov.b64 	%rd5, 0;
	st.global.u64 	[%rd1+40], %rd5;
	mov.f64 	%fd110, 0d0000000000000000;
	bra.uni 	$L__BB0_9;
$L__BB0_2:
	abs.f64 	%fd4, %fd1;
	abs.f64 	%fd5, %fd2;
	setp.leu.f64 	%p2, %fd5, %fd4;
	setp.gt.f64 	%p3, %fd5, %fd4;
	selp.f64 	%fd6, %fd5, %fd4, %p3;
	selp.f64 	%fd33, %fd4, %fd5, %p3;
	div.rn.f64 	%fd34, %fd33, %fd6;
	mul.f64 	%fd35, %fd34, %fd34;
	fma.rn.f64 	%fd36, %fd35, 0dBEF53E1D2A25FF7E, 0d3F2D3B63DBB65B49;
	fma.rn.f64 	%fd37, %fd36, %fd35, 0dBF5312788DDE082E;
	fma.rn.f64 	%fd38, %fd37, %fd35, 0d3F6F9690C8249315;
	fma.rn.f64 	%fd39, %fd38, %fd35, 0dBF82CF5AABC7CF0D;
	fma.rn.f64 	%fd40, %fd39, %fd35, 0d3F9162B0B2A3BFDE;
	fma.rn.f64 	%fd41, %fd40, %fd35, 0dBF9A7256FEB6FC6B;
	fma.rn.f64 	%fd42, %fd41, %fd35, 0d3FA171560CE4A489;
	fma.rn.f64 	%fd43, %fd42, %fd35, 0dBFA4F44D841450E4;
	fma.rn.f64 	%fd44, %fd43, %fd35, 0d3FA7EE3D3F36BB95;
	fma.rn.f64 	%fd45, %fd44, %fd35, 0dBFAAD32AE04A9FD1;
	fma.rn.f64 	%fd46, %fd45, %fd35, 0d3FAE17813D66954F;
	fma.rn.f64 	%fd47, %fd46, %fd35, 0dBFB11089CA9A5BCD;
	fma.rn.f64 	%fd48, %fd47, %fd35, 0d3FB3B12B2DB51738;
	fma.rn.f64 	%fd49, %fd48, %fd35, 0dBFB745D022F8DC5C;
	fma.rn.f64 	%fd50, %fd49, %fd35, 0d3FBC71C709DFE927;
	fma.rn.f64 	%fd51, %fd50, %fd35, 0dBFC2492491FA1744;
	fma.rn.f64 	%fd52, %fd51, %fd35, 0d3FC99999999840D2;
	fma.rn.f64 	%fd53, %fd52, %fd35, 0dBFD555555555544C;
	mul.f64 	%fd54, %fd35, %fd53;
	fma.rn.f64 	%fd7, %fd54, %fd34, %fd34;
	@%p2 bra 	$L__BB0_4;
	{
	.reg .b32 %temp; 
	mov.b64 	{%temp, %r16}, %fd1;
	}
	setp.lt.s32 	%p5, %r16, 0;
	neg.f64 	%fd57, %fd7;
	selp.f64 	%fd58, %fd7, %fd57, %p5;
	add.f64 	%fd108, %fd58, 0d3FF921FB54442D18;
	bra.uni 	$L__BB0_5;
$L__BB0_4:
	{
	.reg .b32 %temp; 
	mov.b64 	{%temp, %r15}, %fd1;
	}
	setp.lt.s32 	%p4, %r15, 0;
	mov.f64 	%fd55, 0d400921FB54442D18;
	sub.f64 	%fd56, %fd55, %fd7;
	selp.f64 	%fd108, %fd56, %fd7, %p4;
$L__BB0_5:
	setp.neu.f64 	%p6, %fd6, 0d0000000000000000;
	@%p6 bra 	$L__BB0_7;
	{
	.reg .b32 %temp; 
	mov.b64 	{%temp, %r18}, %fd1;
	}
	setp.lt.s32 	%p9, %r18, 0;
	selp.f64 	%fd109, 0d400921FB54442D18, 0d0000000000000000, %p9;
	bra.uni 	$L__BB0_8;
$L__BB0_7:
	setp.eq.f64 	%p7, %fd4, %fd5;
	{
	.reg .b32 %temp; 
	mov.b64 	{%temp, %r17}, %fd1;
	}
	setp.lt.s32 	%p8, %r17, 0;
	selp.f64 	%fd59, 0d4002D97C7F3321D2, 0d3FE921FB54442D18, %p8;
	selp.f64 	%fd109, %fd59, %fd108, %p7;
$L__BB0_8:
	add.rn.f64 	%fd60, %fd4, %fd5;
	setp.nan.f64 	%p10, %fd60, %fd60;
	copysign.f64 	%fd61, %fd2, %fd109;
	selp.f64 	%fd110, %fd60, %fd61, %p10;
	st.global.f64 	[%rd1+40], %fd110;
$L__BB0_9:
	setp.lt.f64 	%p11, %fd110, 0d0000000000000000;
	add.f64 	%fd62, %fd110, 0d401921FB54442D18;
	selp.f64 	%fd63, %fd62, %fd110, %p11;
	setp.ge.f64 	%p12, %fd63, 0d401921FB54442D18;
	add.f64 	%fd64, %fd63, 0dC01921FB54442D18;
	selp.f64 	%fd16, %fd64, %fd63, %p12;
	or.pred  	%p13, %p11, %p12;
	not.pred 	%p14, %p13;
	@%p14 bra 	$L__BB0_11;
	st.global.f64 	[%rd1+40], %fd16;
$L__BB0_11:
	setp.neu.f64 	%p15, %fd3, 0d0000000000000000;
	ld.global.f64 	%fd17, [%rd1+24];
	ld.global.f64 	%fd18, [%rd1+16];
	abs.f64 	%fd19, %fd18;
	setp.neu.f64 	%p16, %fd17, %fd19;
	or.pred  	%p17, %p16, %p15;
	@%p17 bra 	$L__BB0_15;
	add.f64 	%fd20, %fd19, 0d40F86A0000000000;
	setp.ltu.f64 	%p18, %fd18, 0d0000000000000000;
	@%p18 bra 	$L__BB0_14;
	st.global.f64 	[%rd1+48], %fd20;
	bra.uni 	$L__BB0_24;
$L__BB0_14:
	neg.f64 	%fd65, %fd20;
	st.global.f64 	[%rd1+48], %fd65;
	bra.uni 	$L__BB0_24;
$L__BB0_15:
	add.f64 	%fd66, %fd17, %fd18;
	sub.f64 	%fd67, %fd17, %fd18;
	mul.f64 	%fd68, %fd66, %fd67;
	sub.f64 	%fd69, %fd68, %fd3;
	max.f64 	%fd70, %fd69, 0d0000000000000000;
	add.f64 	%fd71, %fd17, %fd19;
	add.f64 	%fd72, %fd3, %fd70;
	mul.f64 	%fd73, %fd71, %fd71;
	div.rn.f64 	%fd111, %fd72, %fd73;
	{
	.reg .b32 %temp; 
	mov.b64 	{%temp, %r33}, %fd111;
	}
	{
	.reg .b32 %temp; 
	mov.b64 	{%r34, %temp}, %fd111;
	}
	setp.gt.s32 	%p19, %r33, 1048575;
	mov.b32 	%r35, -1023;
	@%p19 bra 	$L__BB0_17;
	mul.f64 	%fd111, %fd111, 0d4350000000000000;
	{
	.reg .b32 %temp; 
	mov.b64 	{%temp, %r33}, %fd111;
	}
	{
	.reg .b32 %temp; 
	mov.b64 	{%r34, %temp}, %fd111;
	}
	mov.b32 	%r35, -1077;
$L__BB0_17:
	add.s32 	%r21, %r33, -1;
	setp.gt.u32 	%p20, %r21, 2146435070;
	@%p20 bra 	$L__BB0_21;
	shr.u32 	%r24, %r33, 20;
	add.s32 	%r36, %r35, %r24;
	and.b32  	%r25, %r33, 1048575;
	or.b32  	%r26, %r25, 1072693248;
	mov.b64 	%fd112, {%r34, %r26};
	setp.lt.u32 	%p22, %r26, 1073127583;
	@%p22 bra 	$L__BB0_20;
	{
	.reg .b32 %temp; 
	mov.b64 	{%r27, %temp}, %fd112;
	}
	{
	.reg .b32 %temp; 
	mov.b64 	{%temp, %r28}, %fd112;
	}
	add.s32 	%r29, %r28, -1048576;
	mov.b64 	%fd112, {%r27, %r29};
	add.s32 	%r36, %r36, 1;
$L__BB0_20:
	add.f64 	%fd75, %fd112, 0dBFF0000000000000;
	add.f64 	%fd76, %fd112, 0d3FF0000000000000;
	rcp.approx.ftz.f64 	%fd77, %fd76;
	neg.f64 	%fd78, %fd76;
	fma.rn.f64 	%fd79, %fd78, %fd77, 0d3FF0000000000000;
	fma.rn.f64 	%fd80, %fd79, %fd79, %fd79;
	fma.rn.f64 	%fd81, %fd80, %fd77, %fd77;
	mul.f64 	%fd82, %fd75, %fd81;
	fma.rn.f64 	%fd83, %fd75, %fd81, %fd82;
	mul.f64 	%fd84, %fd83, %fd83;
	fma.rn.f64 	%fd85, %fd84, 0d3EB1380B3AE80F1E, 0d3ED0EE258B7A8B04;
	fma.rn.f64 	%fd86, %fd85, %fd84, 0d3EF3B2669F02676F;
	fma.rn.f64 	%fd87, %fd86, %fd84, 0d3F1745CBA9AB0956;
	fma.rn.f64 	%fd88, %fd87, %fd84, 0d3F3C71C72D1B5154;
	fma.rn.f64 	%fd89, %fd88, %fd84, 0d3F624924923BE72D;
	fma.rn.f64 	%fd90, %fd89, %fd84, 0d3F8999999999A3C4;
	fma.rn.f64 	%fd91, %fd90, %fd84, 0d3FB5555555555554;
	sub.f64 	%fd92, %fd75, %fd83;
	add.f64 	%fd93, %fd92, %fd92;
	neg.f64 	%fd94, %fd83;
	fma.rn.f64 	%fd95, %fd94, %fd75, %fd93;
	mul.f64 	%fd96, %fd81, %fd95;
	mul.f64 	%fd97, %fd84, %fd91;
	fma.rn.f64 	%fd98, %fd97, %fd83, %fd96;
	xor.b32  	%r30, %r36, -2147483648;
	mov.b32 	%r31, 1127219200;
	mov.b64 	%fd99, {%r30, %r31};
	mov.b32 	%r32, -2147483648;
	mov.b64 	%fd100, {%r32, %r31};
	sub.f64 	%fd101, %fd99, %fd100;
	fma.rn.f64 	%fd102, %fd101, 0d3FE62E42FEFA39EF, %fd83;
	fma.rn.f64 	%fd103, %fd101, 0dBFE62E42FEFA39EF, %fd102;
	sub.f64 	%fd104, %fd103, %fd83;
	sub.f64 	%fd105, %fd98, %fd104;
	fma.rn.f64 	%fd106, %fd101, 0d3C7ABC9E3B39803F, %fd105;
	add.f64 	%fd113, %fd102, %fd106;
	bra.uni 	$L__BB0_22;
$L__BB0_21:
	fma.rn.f64 	%fd74, %fd111, 0d7FF0000000000000, 0d7FF0000000000000;
	{
	.reg .b32 %temp; 
	mov.b64 	{%temp, %r22}, %fd111;
	}
	and.b32  	%r23, %r22, 2147483647;
	setp.eq.s32 	%p21, %r23, 0;
	selp.f64 	%fd113, 0dFFF0000000000000, %fd74, %p21;
$L__BB0_22:
	mul.f64 	%fd30, %fd113, 0d3FE0000000000000;
	st.global.f64 	[%rd1+48], %fd30;
	setp.leu.f64 	%p23, %fd18, 0d0000000000000000;
	@%p23 bra 	$L__BB0_24;
	neg.f64 	%fd107, %fd30;
	st.global.f64 	[%rd1+48], %fd107;
$L__BB0_24:
	ret;

}
	// .globl	_Z13set_distancesP9PseudoJetPdPii
.visible .entry _Z13set_distancesP9PseudoJetPdPii(
	.param .u64 .ptr .align 1 _Z13set_distancesP9PseudoJetPdPii_param_0,
	.param .u64 .ptr .align 1 _Z13set_distancesP9PseudoJetPdPii_param_1,
	.param .u64 .ptr .align 1 _Z13set_distancesP9PseudoJetPdPii_param_2,
	.param .u32 _Z13set_distancesP9PseudoJetPdPii_param_3
)
{
	.reg .pred 	%p<4>;
	.reg .b32 	%r<16>;
	.reg .b64 	%rd<19>;
	.reg .b64 	%fd<28>;

	ld.param.u64 	%rd4, [_Z13set_distancesP9PseudoJetPdPii_param_0];
	ld.param.u64 	%rd5, [_Z13set_distancesP9PseudoJetPdPii_param_1];
	ld.param.u64 	%rd3, [_Z13set_distancesP9PseudoJetPdPii_param_2];
	ld.param.u32 	%r4, [_Z13set_distancesP9PseudoJetPdPii_param_3];
	cvta.to.global.u64 	%rd1, %rd5;
	cvta.to.global.u64 	%rd2, %rd4;
	mov.u32 	%r5, %ntid.x;
	mov.u32 	%r6, %ctaid.x;
	mov.u32 	%r7, %tid.x;
	mad.lo.s32 	%r1, %r5, %r6, %r7;
	mad.lo.s32 	%r8, %r4, %r4, %r4;
	shr.u32 	%r9, %r8, 31;
	add.s32 	%r10, %r8, %r9;
	shr.s32 	%r11, %r10, 1;
	setp.ge.s32 	%p1, %r1, %r11;
	@%p1 bra 	$L__BB1_4;
	cvta.to.global.u64 	%rd6, %rd3;
	mul.wide.s32 	%rd7, %r1, 4;
	add.s64 	%rd8, %rd6, %rd7;
	st.global.u32 	[%rd8], %r1;
	add.s32 	%r12, %r1, 1;
	shl.b32 	%r13, %r12, 1;
	cvt.rn.f64.s32 	%fd1, %r13;
	add.f64 	%fd2, %fd1, 0d3FD0000000000000;
	sqrt.rn.f64 	%fd3, %fd2;
	add.f64 	%fd4, %fd3, 0dBFE0000000000000;
	cvt.rpi.f64.f64 	%fd5, %fd4;
	cvt.rzi.s32.f64 	%r2, %fd5;
	cvt.rn.f64.s32 	%fd6, %r12;
	add.s32 	%r14, %r2, -1;
	mul.lo.s32 	%r15, %r14, %r2;
	cvt.rn.f64.s32 	%fd7, %r15;
	fma.rn.f64 	%fd8, %fd7, 0dBFE0000000000000, %fd6;
	cvt.rzi.f64.f64 	%fd9, %fd8;
	cvt.rzi.s32.f64 	%r3, %fd9;
	setp.ne.s32 	%p2, %r3, %r2;
	@%p2 bra 	$L__BB1_3;
	mul.wide.s32 	%rd15, %r2, 64;
	add.s64 	%rd16, %rd2, %rd15;
	ld.global.f64 	%fd27, [%rd16+-32];
	mul.wide.s32 	%rd17, %r1, 8;
	add.s64 	%rd18, %rd1, %rd17;
	st.global.f64 	[%rd18], %fd27;
	bra.uni 	$L__BB1_4;
$L__BB1_3:
	mul.wide.s32 	%rd9, %r3, 64;
	add.s64 	%rd10, %rd2, %rd9;
	mul.wide.s32 	%rd11, %r2, 64;
	add.s64 	%rd12, %rd2, %rd11;
	ld.global.f64 	%fd10, [%rd10+-32];
	ld.global.f64 	%fd11, [%rd12+-32];
	min.f64 	%fd12, %fd10, %fd11;
	ld.global.f64 	%fd13, [%rd10+-24];
	ld.global.f64 	%fd14, [%rd12+-24];
	sub.f64 	%fd15, %fd13, %fd14;
	abs.f64 	%fd16, %fd15;
	setp.gt.f64 	%p3, %fd16, 0d400921FB54442D18;
	mov.f64 	%fd17, 0d401921FB54442D18;
	sub.f64 	%fd18, %fd17, %fd16;
	selp.f64 	%fd19, %fd18, %fd16, %p3;
	ld.global.f64 	%fd20, [%rd10+-16];
	ld.global.f64 	%fd21, [%rd12+-16];
	sub.f64 	%fd22, %fd20, %fd21;
	mul.f64 	%fd23, %fd19, %fd19;
	fma.rn.f64 	%fd24, %fd22, %fd22, %fd23;
	mul.f64 	%fd25, %fd12, %fd24;
	mul.f64 	%fd26, %fd25, 0d400638E38E38E38E;
	mul.wide.s32 	%rd13, %r1, 8;
	add.s64 	%rd14, %rd1, %rd13;
	st.global.f64 	[%rd14], %fd26;
$L__BB1_4:
	ret;

}
	// .globl	_Z20reduction_min_secondP9PseudoJetPdS1_PiS2_ib
.visible .entry _Z20reduction_min_secondP9PseudoJetPdS1_PiS2_ib(
	.param .u64 .ptr .align 1 _Z20reduction_min_secondP9PseudoJetPdS1_PiS2_ib_param_0,
	.param .u64 .ptr .align 1 _Z20reduction_min_secondP9PseudoJetPdS1_PiS2_ib_param_1,
	.param .u64 .ptr .align 1 _Z20reduction_min_secondP9PseudoJetPdS1_PiS2_ib_param_2,
	.param .u64 .ptr .align 1 _Z20reduction_min_secondP9PseudoJetPdS1_PiS2_ib_param_3,
	.param .u64 .ptr .align 1 _Z20reduction_min_secondP9PseudoJetPdS1_PiS2_ib_param_4,
	.param .u32 _Z20reduction_min_secondP9PseudoJetPdS1_PiS2_ib_param_5,
	.param .u8 _Z20reduction_min_secondP9PseudoJetPdS1_PiS2_ib_param_6
)
{
	.local .align 8 .b8 	__local_depot2[8];
	.reg .b64 	%SP;
	.reg .b64 	%SPL;
	.reg .pred 	%p<12>;
	.reg .b16 	%rs<2>;
	.reg .b32 	%r<31>;
	.reg .b64 	%rd<21>;
	.reg .b64 	%fd<11>;

	mov.u64 	%SPL, __local_depot2;
	cvta.local.u64 	%SP, %SPL;
	ld.param.u64 	%rd1, [_Z20reduction_min_secondP9PseudoJetPdS1_PiS2_ib_param_1];
	ld.param.u64 	%rd2, [_Z20reduction_min_secondP9PseudoJetPdS1_PiS2_ib_param_2];
	ld.param.u64 	%rd3, [_Z20reduction_min_secondP9PseudoJetPdS1_PiS2_ib_param_3];
	ld.param.u64 	%rd4, [_Z20reduction_min_secondP9PseudoJetPdS1_PiS2_ib_param_4];
	ld.param.u32 	%r11, [_Z20reduction_min_secondP9PseudoJetPdS1_PiS2_ib_param_5];
	ld.param.s8 	%rs1, [_Z20reduction_min_secondP9PseudoJetPdS1_PiS2_ib_param_6];
	mov.u32 	%r30, %ntid.x;
	mov.u32 	%r2, %ctaid.x;
	mov.u32 	%r3, %tid.x;
	mad.lo.s32 	%r4, %r2, %r30, %r3;
	setp.ge.u32 	%p1, %r4, %r11;
	@%p1 bra 	$L__BB2_10;
	shl.b32 	%r12, %r30, 3;
	mov.u32 	%r13, sdata;
	add.s32 	%r5, %r13, %r12;
	cvta.to.global.u64 	%rd5, %rd1;
	cvta.to.global.u64 	%rd6, %rd3;
	mul.wide.u32 	%rd7, %r4, 8;
	add.s64 	%rd8, %rd5, %rd7;
	ld.global.f64 	%fd2, [%rd8];
	shl.b32 	%r14, %r3, 3;
	add.s32 	%r6, %r13, %r14;
	st.shared.f64 	[%r6], %fd2;
	mul.wide.u32 	%rd9, %r4, 4;
	add.s64 	%rd10, %rd6, %rd9;
	ld.global.u32 	%r15, [%rd10];
	shl.b32 	%r16, %r3, 2;
	add.s32 	%r7, %r5, %r16;
	st.shared.u32 	[%r7], %r15;
	bar.sync 	0;
	setp.lt.u32 	%p2, %r30, 2;
	@%p2 bra 	$L__BB2_6;
$L__BB2_2:
	mov.u32 	%r8, %r30;
	shr.u32 	%r30, %r8, 1;
	setp.ge.u32 	%p3, %r3, %r30;
	add.s32 	%r17, %r30, %r4;
	setp.ge.u32 	%p4, %r17, %r11;
	or.pred  	%p5, %p3, %p4;
	@%p5 bra 	$L__BB2_5;
	shl.b32 	%r18, %r30, 2;
	add.s32 	%r10, %r7, %r18;
	ld.shared.u32 	%r19, [%r10];
	shl.b32 	%r20, %r19, 1;
	add.s32 	%r21, %r20, 2;
	cvt.rn.f64.s32 	%fd3, %r21;
	add.f64 	%fd4, %fd3, 0d3FD0000000000000;
	sqrt.rn.f64 	%fd5, %fd4;
	add.f64 	%fd6, %fd5, 0dBFE0000000000000;
	cvt.rpi.f64.f64 	%fd7, %fd6;
	cvt.rzi.s32.f64 	%r22, %fd7;
	ld.shared.f64 	%fd8, [%r6];
	shl.b32 	%r24, %r30, 3;
	add.s32 	%r25, %r6, %r24;
	ld.shared.f64 	%fd1, [%r25];
	setp.leu.f64 	%p6, %fd8, %fd1;
	setp.gt.s32 	%p7, %r22, %r11;
	or.pred  	%p8, %p6, %p7;
	@%p8 bra 	$L__BB2_5;
	st.shared.f64 	[%r6], %fd1;
	ld.shared.u32 	%r26, [%r10];
	st.shared.u32 	[%r7], %r26;
$L__BB2_5:
	bar.sync 	0;
	setp.gt.u32 	%p9, %r8, 3;
	@%p9 bra 	$L__BB2_2;
$L__BB2_6:
	setp.eq.s16 	%p10, %rs1, 0;
	@%p10 bra 	$L__BB2_8;
	ld.shared.f64 	%fd9, [%r6];
	add.u64 	%rd11, %SP, 0;
	add.u64 	%rd12, %SPL, 0;
	st.local.f64 	[%rd12], %fd9;
	mov.u64 	%rd13, $str;
	cvta.global.u64 	%rd14, %rd13;
	{ // callseq 0, 0
	.param .b64 param0;
	st.param.b64 	[param0], %rd14;
	.param .b64 param1;
	st.param.b64 	[param1], %rd11;
	.param .b32 retval0;
	call.uni (retval0), 
	vprintf, 
	(
	param0, 
	param1
	);
	ld.param.b32 	%r27, [retval0];
	} // callseq 0
$L__BB2_8:
	setp.ne.s32 	%p11, %r3, 0;
	@%p11 bra 	$L__BB2_10;
	ld.shared.f64 	%fd10, [sdata];
	cvta.to.global.u64 	%rd15, %rd2;
	mul.wide.u32 	%rd16, %r2, 8;
	add.s64 	%rd17, %rd15, %rd16;
	st.global.f64 	[%rd17], %fd10;
	ld.shared.u32 	%r29, [%r5];
	cvta.to.global.u64 	%rd18, %rd4;
	mul.wide.u32 	%rd19, %r2, 4;
	add.s64 	%rd20, %rd18, %rd19;
	st.global.u32 	[%rd20], %r29;
$L__BB2_10:
	ret;

}
	// .globl	_Z14reco_and_recalP9PseudoJetPdS1_PiS2_i
.visible .entry _Z14reco_and_recalP9PseudoJetPdS1_PiS2_i(
	.param .u64 .ptr .align 1 _Z14reco_and_recalP9PseudoJetPdS1_PiS2_i_param_0,
	.param .u64 .ptr .align 1 _Z14reco_and_recalP9PseudoJetPdS1_PiS2_i_param_1,
	.param .u64 .ptr .align 1 _Z14reco_and_recalP9PseudoJetPdS1_PiS2_i_param_2,
	.param .u64 .ptr .align 1 _Z14reco_and_recalP9PseudoJetPdS1_PiS2_i_param_3,
	.param .u64 .ptr .align 1 _Z14reco_and_recalP9PseudoJetPdS1_PiS2_i_param_4,
	.param .u32 _Z14reco_and_recalP9PseudoJetPdS1_PiS2_i_param_5
)
{
	.reg .pred 	%p<41>;
	.reg .b16 	%rs<4>;
	.reg .b32 	%r<96>;
	.reg .b64 	%rd<64>;
	.reg .b64 	%fd<242>;

	ld.param.u64 	%rd19, [_Z14reco_and_recalP9PseudoJetPdS1_PiS2_i_param_0];
	ld.param.u64 	%rd23, [_Z14reco_and_recalP9PseudoJetPdS1_PiS2_i_param_4];
	ld.param.u32 	%r27, [_Z14reco_and_recalP9PseudoJetPdS1_PiS2_i_param_5];
	cvta.to.global.u64 	%rd1, %rd19;
	mov.u32 	%r28, %ntid.x;
	mov.u32 	%r29, %ctaid.x;
	mov.u32 	%r30, %tid.x;
	mad.lo.s32 	%r1, %r28, %r29, %r30;
	setp.ge.s32 	%p1, %r1, %r27;
	@%p1 bra 	$L__BB3_50;
	cvta.to.global.u64 	%rd24, %rd23;
	ld.global.u32 	%r2, [%rd24];
	add.s32 	%r31, %r2, 1;
	shl.b32 	%r32, %r31, 1;
	cvt.rn.f64.s32 	%fd41, %r32;
	add.f64 	%fd42, %fd41, 0d3FD0000000000000;
	sqrt.rn.f64 	%fd43, %fd42;
	add.f64 	%fd44, %fd43, 0dBFE0000000000000;
	cvt.rpi.f64.f64 	%fd45, %fd44;
	cvt.rzi.s32.f64 	%r88, %fd45;
	cvt.rn.f64.s32 	%fd46, %r31;
	add.s32 	%r33, %r88, -1;
	mul.lo.s32 	%r34, %r33, %r88;
	cvt.rn.f64.s32 	%fd47, %r34;
	fma.rn.f64 	%fd48, %fd47, 0dBFE0000000000000, %fd46;
	cvt.rzi.f64.f64 	%fd49, %fd48;
	cvt.rzi.s32.f64 	%r89, %fd49;
	setp.le.s32 	%p2, %r88, %r27;
	@%p2 bra 	$L__BB3_3;
	sub.s32 	%r35, %r2, %r27;
	add.s32 	%r36, %r35, 1;
	shl.b32 	%r37, %r36, 1;
	cvt.rn.f64.s32 	%fd50, %r37;
	add.f64 	%fd51, %fd50, 0d3FD0000000000000;
	sqrt.rn.f64 	%fd52, %fd51;
	add.f64 	%fd53, %fd52, 0dBFE0000000000000;
	cvt.rpi.f64.f64 	%fd54, %fd53;
	cvt.rzi.s32.f64 	%r88, %fd54;
	cvt.rn.f64.s32 	%fd55, %r36;
	add.s32 	%r38, %r88, -1;
	mul.lo.s32 	%r39, %r38, %r88;
	cvt.rn.f64.s32 	%fd56, %r39;
	fma.rn.f64 	%fd57, %fd56, 0dBFE0000000000000, %fd55;
	cvt.rzi.f64.f64 	%fd58, %fd57;
	cvt.rzi.s32.f64 	%r89, %fd58;
$L__BB3_3:
	setp.ne.s32 	%p3, %r1, 0;
	mul.wide.s32 	%rd25, %r88, 64;
	add.s64 	%rd2, %rd1, %rd25;
	mul.wide.s32 	%rd26, %r89, 64;
	add.s64 	%rd3, %rd1, %rd26;
	@%p3 bra 	$L__BB3_31;
	setp.ne.s32 	%p4, %r89, %r88;
	@%p4 bra 	$L__BB3_6;
	ld.param.u64 	%rd56, [_Z14reco_and_recalP9PseudoJetPdS1_PiS2_i_param_0];
	cvta.to.global.u64 	%rd30, %rd56;
	mul.wide.s32 	%rd31, %r88, 64;
	add.s64 	%rd32, %rd30, %rd31;
	ld.global.f64 	%fd151, [%rd32+-64];
	ld.global.f64 	%fd152, [%rd32+-56];
	ld.global.f64 	%fd153, [%rd32+-48];
	ld.global.f64 	%fd154, [%rd32+-40];
	ld.global.f64 	%fd155, [%rd32+-32];
	ld.global.f64 	%fd156, [%rd32+-24];
	ld.global.f64 	%fd157, [%rd32+-16];
	ld.global.v2.u8 	{%rs2, %rs3}, [%rd32+-6];
	ld.global.u32 	%r60, [%rd32+-4];
	mul.wide.s32 	%rd33, %r27, 64;
	add.s64 	%rd34, %rd30, %rd33;
	ld.global.f64 	%fd158, [%rd34];
	ld.global.f64 	%fd159, [%rd34+8];
	ld.global.f64 	%fd160, [%rd34+16];
	ld.global.f64 	%fd161, [%rd34+24];
	ld.global.f64 	%fd162, [%rd34+32];
	ld.global.f64 	%fd163, [%rd34+40];
	ld.global.f64 	%fd164, [%rd34+48];
	ld.global.v2.b32 	{%r61, %r62}, [%rd34+56];
	ld.global.u8 	%r63, [%rd32+-7];
	st.global.f64 	[%rd32+-64], %fd158;
	st.global.f64 	[%rd32+-56], %fd159;
	st.global.f64 	[%rd32+-48], %fd160;
	st.global.f64 	[%rd32+-40], %fd161;
	st.global.f64 	[%rd32+-32], %fd162;
	st.global.f64 	[%rd32+-24], %fd163;
	st.global.f64 	[%rd32+-16], %fd164;
	st.global.v2.b32 	[%rd32+-8], {%r61, %r62};
	st.global.f64 	[%rd34], %fd151;
	st.global.f64 	[%rd34+8], %fd152;
	st.global.f64 	[%rd34+16], %fd153;
	st.global.f64 	[%rd34+24], %fd154;
	st.global.f64 	[%rd34+32], %fd155;
	st.global.f64 	[%rd34+40], %fd156;
	st.global.f64 	[%rd34+48], %fd157;
	cvt.u32.u16 	%r64, %rs3;
	cvt.u32.u16 	%r65, %rs2;
	prmt.b32 	%r66, %r65, %r64, 0x3340U;
	mov.b32 	%r67, 1;
	prmt.b32 	%r68, %r67, %r63, 0x3340U;
	prmt.b32 	%r69, %r68, %r66, 0x5410U;
	st.global.v2.b32 	[%rd34+56], {%r69, %r60};
	bra.uni 	$L__BB3_31;
$L__BB3_6:
	ld.global.f64 	%fd59, [%rd2+-64];
	ld.global.f64 	%fd60, [%rd3+-64];
	add.f64 	%fd1, %fd59, %fd60;
	st.global.f64 	[%rd3+-64], %fd1;
	ld.global.f64 	%fd61, [%rd2+-56];
	ld.global.f64 	%fd62, [%rd3+-56];
	add.f64 	%fd2, %fd61, %fd62;
	st.global.f64 	[%rd3+-56], %fd2;
	ld.global.f64 	%fd63, [%rd2+-48];
	ld.global.f64 	%fd64, [%rd3+-48];
	add.f64 	%fd3, %fd63, %fd64;
	st.global.f64 	[%rd3+-48], %fd3;
	ld.global.f64 	%fd65, [%rd2+-40];
	ld.global.f64 	%fd66, [%rd3+-40];
	add.f64 	%fd4, %fd65, %fd66;
	st.global.f64 	[%rd3+-40], %fd4;
	mul.f64 	%fd67, %fd2, %fd2;
	fma.rn.f64 	%fd5, %fd1, %fd1, %fd67;
	st.global.f64 	[%rd3+-32], %fd5;
	mov.b16 	%rs1, 0;
	st.global.u8 	[%rd3+-8], %rs1;
	setp.neu.f64 	%p5, %fd5, 0d0000000000000000;
	@%p5 bra 	$L__BB3_8;
	mov.b64 	%rd27, 0;
	st.global.u64 	[%rd3+-24], %rd27;
	mov.f64 	%fd236, 0d0000000000000000;
	bra.uni 	$L__BB3_15;
$L__BB3_8:
	abs.f64 	%fd6, %fd1;
	abs.f64 	%fd7, %fd2;
	setp.leu.f64 	%p6, %fd7, %fd6;
	setp.gt.f64 	%p7, %fd7, %fd6;
	selp.f64 	%fd8, %fd7, %fd6, %p7;
	selp.f64 	%fd69, %fd6, %fd7, %p7;
	div.rn.f64 	%fd70, %fd69, %fd8;
	mul.f64 	%fd71, %fd70, %fd70;
	fma.rn.f64 	%fd72, %fd71, 0dBEF53E1D2A25FF7E, 0d3F2D3B63DBB65B49;
	fma.rn.f64 	%fd73, %fd72, %fd71, 0dBF5312788DDE082E;
	fma.rn.f64 	%fd74, %fd73, %fd71, 0d3F6F9690C8249315;
	fma.rn.f64 	%fd75, %fd74, %fd71, 0dBF82CF5AABC7CF0D;
	fma.rn.f64 	%fd76, %fd75, %fd71, 0d3F9162B0B2A3BFDE;
	fma.rn.f64 	%fd77, %fd76, %fd71, 0dBF9A7256FEB6FC6B;
	fma.rn.f64 	%fd78, %fd77, %fd71, 0d3FA171560CE4A489;
	fma.rn.f64 	%fd79, %fd78, %fd71, 0dBFA4F44D841450E4;
	fma.rn.f64 	%fd80, %fd79, %fd71, 0d3FA7EE3D3F36BB95;
	fma.rn.f64 	%fd81, %fd80, %fd71, 0dBFAAD32AE04A9FD1;
	fma.rn.f64 	%fd82, %fd81, %fd71, 0d3FAE17813D66954F;
	fma.rn.f64 	%fd83, %fd82, %fd71, 0dBFB11089CA9A5BCD;
	fma.rn.f64 	%fd84, %fd83, %fd71, 0d3FB3B12B2DB51738;
	fma.rn.f64 	%fd85, %fd84, %fd71, 0dBFB745D022F8DC5C;
	fma.rn.f64 	%fd86, %fd85, %fd71, 0d3FBC71C709DFE927;
	fma.rn.f64 	%fd87, %fd86, %fd71, 0dBFC2492491FA1744;
	fma.rn.f64 	%fd88, %fd87, %fd71, 0d3FC99999999840D2;
	fma.rn.f64 	%fd89, %fd88, %fd71, 0dBFD555555555544C;
	mul.f64 	%fd90, %fd71, %fd89;
	fma.rn.f64 	%fd9, %fd90, %fd70, %fd70;
	@%p6 bra 	$L__BB3_10;
	{
	.reg .b32 %temp; 
	mov.b64 	{%temp, %r41}, %fd1;
	}
	setp.lt.s32 	%p9, %r41, 0;
	neg.f64 	%fd93, %fd9;
	selp.f64 	%fd94, %fd9, %fd93, %p9;
	add.f64 	%fd234, %fd94, 0d3FF921FB54442D18;
	bra.uni 	$L__BB3_11;
$L__BB3_10:
	{
	.reg .b32 %temp; 
	mov.b64 	{%temp, %r40}, %fd1;
	}
	setp.lt.s32 	%p8, %r40, 0;
	mov.f64 	%fd91, 0d400921FB54442D18;
	sub.f64 	%fd92, %fd91, %fd9;
	selp.f64 	%fd234, %fd92, %fd9, %p8;
$L__BB3_11:
	setp.neu.f64 	%p10, %fd8, 0d0000000000000000;
	@%p10 bra 	$L__BB3_13;
	{
	.reg .b32 %temp; 
	mov.b64 	{%temp, %r43}, %fd1;
	}
	setp.lt.s32 	%p13, %r43, 0;
	selp.f64 	%fd235, 0d400921FB54442D18, 0d0000000000000000, %p13;
	bra.uni 	$L__BB3_14;
$L__BB3_13:
	setp.eq.f64 	%p11, %fd6, %fd7;
	{
	.reg .b32 %temp; 
	mov.b64 	{%temp, %r42}, %fd1;
	}
	setp.lt.s32 	%p12, %r42, 0;
	selp.f64 	%fd95, 0d4002D97C7F3321D2, 0d3FE921FB54442D18, %p12;
	selp.f64 	%fd235, %fd95, %fd234, %p11;
$L__BB3_14:
	add.rn.f64 	%fd96, %fd6, %fd7;
	setp.nan.f64 	%p14, %fd96, %fd96;
	copysign.f64 	%fd97, %fd2, %fd235;
	selp.f64 	%fd236, %fd96, %fd97, %p14;
	st.global.f64 	[%rd3+-24], %fd236;
$L__BB3_15:
	setp.lt.f64 	%p15, %fd236, 0d0000000000000000;
	add.f64 	%fd98, %fd236, 0d401921FB54442D18;
	selp.f64 	%fd99, %fd98, %fd236, %p15;
	setp.ge.f64 	%p16, %fd99, 0d401921FB54442D18;
	add.f64 	%fd100, %fd99, 0dC01921FB54442D18;
	selp.f64 	%fd18, %fd100, %fd99, %p16;
	or.pred  	%p17, %p15, %p16;
	not.pred 	%p18, %p17;
	@%p18 bra 	$L__BB3_17;
	st.global.f64 	[%rd3+-24], %fd18;
$L__BB3_17:
	setp.neu.f64 	%p19, %fd5, 0d0000000000000000;
	abs.f64 	%fd19, %fd3;
	setp.neu.f64 	%p20, %fd4, %fd19;
	or.pred  	%p21, %p20, %p19;
	@%p21 bra 	$L__BB3_21;
	add.f64 	%fd20, %fd19, 0d40F86A0000000000;
	setp.ltu.f64 	%p22, %fd3, 0d0000000000000000;
	@%p22 bra 	$L__BB3_20;
	st.global.f64 	[%rd3+-16], %fd20;
	bra.uni 	$L__BB3_30;
$L__BB3_20:
	neg.f64 	%fd101, %fd20;
	st.global.f64 	[%rd3+-16], %fd101;
	bra.uni 	$L__BB3_30;
$L__BB3_21:
	add.f64 	%fd102, %fd4, %fd3;
	sub.f64 	%fd103, %fd4, %fd3;
	mul.f64 	%fd104, %fd102, %fd103;
	sub.f64 	%fd105, %fd104, %fd5;
	max.f64 	%fd106, %fd105, 0d0000000000000000;
	add.f64 	%fd107, %fd4, %fd19;
	add.f64 	%fd108, %fd5, %fd106;
	mul.f64 	%fd109, %fd107, %fd107;
	div.rn.f64 	%fd237, %fd108, %fd109;
	{
	.reg .b32 %temp; 
	mov.b64 	{%temp, %r90}, %fd237;
	}
	{
	.reg .b32 %temp; 
	mov.b64 	{%r91, %temp}, %fd237;
	}
	setp.gt.s32 	%p23, %r90, 1048575;
	mov.b32 	%r92, -1023;
	@%p23 bra 	$L__BB3_23;
	mul.f64 	%fd237, %fd237, 0d4350000000000000;
	{
	.reg .b32 %temp; 
	mov.b64 	{%temp, %r90}, %fd237;
	}
	{
	.reg .b32 %temp; 
	mov.b64 	{%r91, %temp}, %fd237;
	}
	mov.b32 	%r92, -1077;
$L__BB3_23:
	add.s32 	%r46, %r90, -1;
	setp.gt.u32 	%p24, %r46, 2146435070;
	@%p24 bra 	$L__BB3_27;
	shr.u32 	%r49, %r90, 20;
	add.s32 	%r93, %r92, %r49;
	and.b32  	%r50, %r90, 1048575;
	or.b32  	%r51, %r50, 1072693248;
	mov.b64 	%fd238, {%r91, %r51};
	setp.lt.u32 	%p26, %r51, 1073127583;
	@%p26 bra 	$L__BB3_26;
	{
	.reg .b32 %temp; 
	mov.b64 	{%r52, %temp}, %fd238;
	}
	{
	.reg .b32 %temp; 
	mov.b64 	{%temp, %r53}, %fd238;
	}
	add.s32 	%r54, %r53, -1048576;
	mov.b64 	%fd238, {%r52, %r54};
	add.s32 	%r93, %r93, 1;
$L__BB3_26:
	add.f64 	%fd111, %fd238, 0dBFF0000000000000;
	add.f64 	%fd112, %fd238, 0d3FF0000000000000;
	rcp.approx.ftz.f64 	%fd113, %fd112;
	neg.f64 	%fd114, %fd112;
	fma.rn.f64 	%fd115, %fd114, %fd113, 0d3FF0000000000000;
	fma.rn.f64 	%fd116, %fd115, %fd115, %fd115;
	fma.rn.f64 	%fd117, %fd116, %fd113, %fd113;
	mul.f64 	%fd118, %fd111, %fd117;
	fma.rn.f64 	%fd119, %fd111, %fd117, %fd118;
	mul.f64 	%fd120, %fd119, %fd119;
	fma.rn.f64 	%fd121, %fd120, 0d3EB1380B3AE80F1E, 0d3ED0EE258B7A8B04;
	fma.rn.f64 	%fd122, %fd121, %fd120, 0d3EF3B2669F02676F;
	fma.rn.f64 	%fd123, %fd122, %fd120, 0d3F1745CBA9AB0956;
	fma.rn.f64 	%fd124, %fd123, %fd120, 0d3F3C71C72D1B5154;
	fma.rn.f64 	%fd125, %fd124, %fd120, 0d3F624924923BE72D;
	fma.rn.f64 	%fd126, %fd125, %fd120, 0d3F8999999999A3C4;
	fma.rn.f64 	%fd127, %fd126, %fd120, 0d3FB5555555555554;
	sub.f64 	%fd128, %fd111, %fd119;
	add.f64 	%fd129, %fd128, %fd128;
	neg.f64 	%fd130, %fd119;
	fma.rn.f64 	%fd131, %fd130, %fd111, %fd129;
	mul.f64 	%fd132, %fd117, %fd131;
	mul.f64 	%fd133, %fd120, %fd127;
	fma.rn.f64 	%fd134, %fd133, %fd119, %fd132;
	xor.b32  	%r55, %r93, -2147483648;
	mov.b32 	%r56, 1127219200;
	mov.b64 	%fd135, {%r55, %r56};
	mov.b32 	%r57, -2147483648;
	mov.b64 	%fd136, {%r57, %r56};
	sub.f64 	%fd137, %fd135, %fd136;
	fma.rn.f64 	%fd138, %fd137, 0d3FE62E42FEFA39EF, %fd119;
	fma.rn.f64 	%fd139, %fd137, 0dBFE62E42FEFA39EF, %fd138;
	sub.f64 	%fd140, %fd139, %fd119;
	sub.f64 	%fd141, %fd134, %fd140;
	fma.rn.f64 	%fd142, %fd137, 0d3C7ABC9E3B39803F, %fd141;
	add.f64 	%fd239, %fd138, %fd142;
	bra.uni 	$L__BB3_28;
$L__BB3_27:
	fma.rn.f64 	%fd110, %fd237, 0d7FF0000000000000, 0d7FF0000000000000;
	{
	.reg .b32 %temp; 
	mov.b64 	{%temp, %r47}, %fd237;
	}
	and.b32  	%r48, %r47, 2147483647;
	setp.eq.s32 	%p25, %r48, 0;
	selp.f64 	%fd239, 0dFFF0000000000000, %fd110, %p25;
$L__BB3_28:
	mul.f64 	%fd30, %fd239, 0d3FE0000000000000;
	st.global.f64 	[%rd3+-16], %fd30;
	setp.leu.f64 	%p27, %fd3, 0d0000000000000000;
	@%p27 bra 	$L__BB3_30;
	neg.f64 	%fd143, %fd30;
	st.global.f64 	[%rd3+-16], %fd143;
$L__BB3_30:
	mul.wide.s32 	%rd28, %r27, 64;
	add.s64 	%rd29, %rd1, %rd28;
	ld.global.f64 	%fd144, [%rd29];
	ld.global.f64 	%fd145, [%rd29+8];
	ld.global.f64 	%fd146, [%rd29+16];
	ld.global.f64 	%fd147, [%rd29+24];
	ld.global.f64 	%fd148, [%rd29+32];
	ld.global.f64 	%fd149, [%rd29+40];
	ld.global.f64 	%fd150, [%rd29+48];
	ld.global.v2.b32 	{%r58, %r59}, [%rd29+56];
	st.global.f64 	[%rd2+-64], %fd144;
	st.global.f64 	[%rd2+-56], %fd145;
	st.global.f64 	[%rd2+-48], %fd146;
	st.global.f64 	[%rd2+-40], %fd147;
	st.global.f64 	[%rd2+-32], %fd148;
	st.global.f64 	[%rd2+-24], %fd149;
	st.global.f64 	[%rd2+-16], %fd150;
	st.global.v2.b32 	[%rd2+-8], {%r58, %r59};
$L__BB3_31:
	ld.param.u64 	%rd57, [_Z14reco_and_recalP9PseudoJetPdS1_PiS2_i_param_0];
	bar.sync 	0;
	add.s32 	%r19, %r88, -1;
	mul.lo.s32 	%r70, %r19, %r88;
	shr.u32 	%r71, %r70, 31;
	add.s32 	%r72, %r70, %r71;
	shr.s32 	%r73, %r72, 1;
	add.s32 	%r94, %r73, %r1;
	setp.ne.s32 	%p28, %r1, %r19;
	cvta.to.global.u64 	%rd4, %rd57;
	mul.wide.s32 	%rd35, %r1, 64;
	add.s64 	%rd36, %rd4, %rd35;
	add.s64 	%rd5, %rd36, 32;
	@%p28 bra 	$L__BB3_33;
	ld.global.f64 	%fd240, [%rd5];
	bra.uni 	$L__BB3_36;
$L__BB3_33:
	mul.wide.s32 	%rd37, %r88, 64;
	add.s64 	%rd6, %rd4, %rd37;
	setp.ge.s32 	%p29, %r1, %r19;
	@%p29 bra 	$L__BB3_35;
	ld.global.f64 	%fd181, [%rd36+32];
	ld.global.f64 	%fd182, [%rd6+-32];
	min.f64 	%fd183, %fd181, %fd182;
	ld.global.f64 	%fd184, [%rd36+40];
	ld.global.f64 	%fd185, [%rd6+-24];
	sub.f64 	%fd186, %fd184, %fd185;
	abs.f64 	%fd187, %fd186;
	setp.gt.f64 	%p31, %fd187, 0d400921FB54442D18;
	mov.f64 	%fd188, 0d401921FB54442D18;
	sub.f64 	%fd189, %fd188, %fd187;
	selp.f64 	%fd190, %fd189, %fd187, %p31;
	ld.global.f64 	%fd191, [%rd36+48];
	ld.global.f64 	%fd192, [%rd6+-16];
	sub.f64 	%fd193, %fd191, %fd192;
	mul.f64 	%fd194, %fd190, %fd190;
	fma.rn.f64 	%fd195, %fd193, %fd193, %fd194;
	mul.f64 	%fd196, %fd183, %fd195;
	mul.f64 	%fd240, %fd196, 0d400638E38E38E38E;
	bra.uni 	$L__BB3_36;
$L__BB3_35:
	mad.lo.s32 	%r74, %r1, %r1, %r1;
	shr.u32 	%r75, %r74, 31;
	add.s32 	%r76, %r74, %r75;
	shr.s32 	%r77, %r76, 1;
	add.s32 	%r94, %r19, %r77;
	ld.global.f64 	%fd165, [%rd36+32];
	ld.global.f64 	%fd166, [%rd6+-32];
	min.f64 	%fd167, %fd165, %fd166;
	ld.global.f64 	%fd168, [%rd36+40];
	ld.global.f64 	%fd169, [%rd6+-24];
	sub.f64 	%fd170, %fd168, %fd169;
	abs.f64 	%fd171, %fd170;
	setp.gt.f64 	%p30, %fd171, 0d400921FB54442D18;
	mov.f64 	%fd172, 0d401921FB54442D18;
	sub.f64 	%fd173, %fd172, %fd171;
	selp.f64 	%fd174, %fd173, %fd171, %p30;
	ld.global.f64 	%fd175, [%rd36+48];
	ld.global.f64 	%fd176, [%rd6+-16];
	sub.f64 	%fd177, %fd175, %fd176;
	mul.f64 	%fd178, %fd174, %fd174;
	fma.rn.f64 	%fd179, %fd177, %fd177, %fd178;
	mul.f64 	%fd180, %fd167, %fd179;
	mul.f64 	%fd240, %fd180, 0d400638E38E38E38E;
$L__BB3_36:
	ld.param.u64 	%rd61, [_Z14reco_and_recalP9PseudoJetPdS1_PiS2_i_param_3];
	ld.param.u64 	%rd60, [_Z14reco_and_recalP9PseudoJetPdS1_PiS2_i_param_2];
	ld.param.u64 	%rd59, [_Z14reco_and_recalP9PseudoJetPdS1_PiS2_i_param_1];
	cvta.to.global.u64 	%rd7, %rd61;
	cvta.to.global.u64 	%rd8, %rd59;
	mul.wide.s32 	%rd42, %r94, 8;
	add.s64 	%rd43, %rd8, %rd42;
	st.global.f64 	[%rd43], %fd240;
	cvta.to.global.u64 	%rd9, %rd60;
	mul.wide.s32 	%rd44, %r88, 8;
	add.s64 	%rd10, %rd9, %rd44;
	ld.global.f64 	%fd35, [%rd10+-8];
	setp.geu.f64 	%p32, %fd240, %fd35;
	@%p32 bra 	$L__BB3_40;
	mov.b64 	%rd62, %fd35;
$L__BB3_38:
	mov.b64 	%fd197, %rd62;
	min.f64 	%fd198, %fd240, %fd197;
	mov.b64 	%rd45, %fd198;
	atom.relaxed.global.cas.b64 	%rd13, [%rd10+-8], %rd62, %rd45;
	setp.ne.s64 	%p33, %rd62, %rd13;
	mov.u64 	%rd62, %rd13;
	@%p33 bra 	$L__BB3_38;
	mul.wide.s32 	%rd46, %r88, 4;
	add.s64 	%rd47, %rd7, %rd46;
	atom.global.exch.b32 	%r78, [%rd47+-4], %r94;
$L__BB3_40:
	ld.param.u64 	%rd58, [_Z14reco_and_recalP9PseudoJetPdS1_PiS2_i_param_0];
	cvta.to.global.u64 	%rd48, %rd58;
	mul.wide.s32 	%rd49, %r89, 64;
	add.s64 	%rd14, %rd48, %rd49;
	add.s32 	%r23, %r89, -1;
	setp.eq.s32 	%p34, %r89, %r88;
	@%p34 bra 	$L__BB3_45;
	mul.lo.s32 	%r79, %r23, %r89;
	shr.u32 	%r80, %r79, 31;
	add.s32 	%r81, %r79, %r80;
	shr.s32 	%r82, %r81, 1;
	add.s32 	%r95, %r82, %r1;
	setp.ne.s32 	%p35, %r1, %r23;
	@%p35 bra 	$L__BB3_43;
	ld.global.f64 	%fd241, [%rd5];
	bra.uni 	$L__BB3_46;
$L__BB3_43:
	setp.ge.s32 	%p36, %r1, %r23;
	mov.f64 	%fd241, 0d0000000000000000;
	@%p36 bra 	$L__BB3_46;
	ld.global.f64 	%fd200, [%rd5];
	ld.global.f64 	%fd201, [%rd14+-32];
	min.f64 	%fd202, %fd200, %fd201;
	ld.global.f64 	%fd203, [%rd5+8];
	ld.global.f64 	%fd204, [%rd14+-24];
	sub.f64 	%fd205, %fd203, %fd204;
	abs.f64 	%fd206, %fd205;
	setp.gt.f64 	%p37, %fd206, 0d400921FB54442D18;
	mov.f64 	%fd207, 0d401921FB54442D18;
	sub.f64 	%fd208, %fd207, %fd206;
	selp.f64 	%fd209, %fd208, %fd206, %p37;
	ld.global.f64 	%fd210, [%rd5+16];
	ld.global.f64 	%fd211, [%rd14+-16];
	sub.f64 	%fd212, %fd210, %fd211;
	mul.f64 	%fd213, %fd209, %fd209;
	fma.rn.f64 	%fd214, %fd212, %fd212, %fd213;
	mul.f64 	%fd215, %fd202, %fd214;
	mul.f64 	%fd241, %fd215, 0d400638E38E38E38E;
	bra.uni 	$L__BB3_46;
$L__BB3_45:
	mad.lo.s32 	%r83, %r1, %r1, %r1;
	shr.u32 	%r84, %r83, 31;
	add.s32 	%r85, %r83, %r84;
	shr.s32 	%r86, %r85, 1;
	add.s32 	%r95, %r23, %r86;
	ld.global.f64 	%fd216, [%rd5];
	ld.global.f64 	%fd217, [%rd14+-32];
	min.f64 	%fd218, %fd216, %fd217;
	ld.global.f64 	%fd219, [%rd5+8];
	ld.global.f64 	%fd220, [%rd14+-24];
	sub.f64 	%fd221, %fd219, %fd220;
	abs.f64 	%fd222, %fd221;
	setp.gt.f64 	%p38, %fd222, 0d400921FB54442D18;
	mov.f64 	%fd223, 0d401921FB54442D18;
	sub.f64 	%fd224, %fd223, %fd222;
	selp.f64 	%fd225, %fd224, %fd222, %p38;
	ld.global.f64 	%fd226, [%rd5+16];
	ld.global.f64 	%fd227, [%rd14+-16];
	sub.f64 	%fd228, %fd226, %fd227;
	mul.f64 	%fd229, %fd225, %fd225;
	fma.rn.f64 	%fd230, %fd228, %fd228, %fd229;
	mul.f64 	%fd231, %fd218, %fd230;
	mul.f64 	%fd241, %fd231, 0d400638E38E38E38E;
$L__BB3_46:
	mul.wide.s32 	%rd50, %r95, 8;
	add.s64 	%rd51, %rd8, %rd50;
	st.global.f64 	[%rd51], %fd241;
	mul.wide.s32 	%rd52, %r89, 8;
	add.s64 	%rd15, %rd9, %rd52;
	ld.global.f64 	%fd40, [%rd15+-8];
	setp.geu.f64 	%p39, %fd241, %fd40;
	@%p39 bra 	$L__BB3_50;
	mov.b64 	%rd63, %fd40;
$L__BB3_48:
	mov.b64 	%fd232, %rd63;
	min.f64 	%fd233, %fd241, %fd232;
	mov.b64 	%rd53, %fd233;
	atom.relaxed.global.cas.b64 	%rd18, [%rd15+-8], %rd63, %rd53;
	setp.ne.s64 	%p40, %rd63, %rd18;
	mov.u64 	%rd63, %rd18;
	@%p40 bra 	$L__BB3_48;
	mul.wide.s32 	%rd54, %r89, 4;
	add.s64 	%rd55, %rd7, %rd54;
	atom.global.exch.b32 	%r87, [%rd55+-4], %r95;
$L__BB3_50:
	ret;

}


// ===== COMPILED SASS (sm_100) =====

	.target	sm_100

	.elftype	@"ET_EXEC"


//--------------------- .note.nv.tkinfo           --------------------------
	.section	.note.nv.tkinfo,"",@"SHT_NOTE"
	.sectionflags	@"SHF_NOTE_NV_TKINFO"
	.tkinfo
        /*0018*/ 	.word	0x00000002
        /*0030*/ 	.string	""
        /*0030*/ 	.string	"ptxas"
        /*0030*/ 	.string	"Cuda compilation tools, release 13.0, V13.0.88"
        /*0030*/ 	.string	"Build cuda_13.0.r13.0/compiler.36424714_0"
        /*0030*/ 	.string	"-arch sm_100 -m 64 "



//--------------------- .note.nv.cuinfo           --------------------------
	.section	.note.nv.cuinfo,"",@"SHT_NOTE"
	.sectionflags	@"SHF_NOTE_NV_CUINFO"
        /*0018*/ 	.short	0x0002
        /*001a*/ 	.short	0x0064
        /*001c*/ 	.short	0x0082
	.zero		2


//--------------------- .nv.info                  --------------------------
	.section	.nv.info,"",@"SHT_CUDA_INFO"
	.align	4


	//----- nvinfo : EIATTR_REGCOUNT
	.align		4
        /*0000*/ 	.byte	0x04, 0x2f
        /*0002*/ 	.short	(.L_2 - .L_1)
	.align		4
.L_1:
        /*0004*/ 	.word	index@(_Z8set_jetsP9PseudoJet)
        /*0008*/ 	.word	0x00000020


	//----- nvinfo : EIATTR_FRAME_SIZE
	.align		4
.L_2:
        /*000c*/ 	.byte	0x04, 0x11
        /*000e*/ 	.short	(.L_4 - .L_3)
	.align		4
.L_3:
        /*0010*/ 	.word	index@($__internal_4_$__cuda_sm20_div_rn_f64_full)
        /*0014*/ 	.word	0x00000000


	//----- nvinfo : EIATTR_FRAME_SIZE
	.align		4
.L_4:
        /*0018*/ 	.byte	0x04, 0x11
        /*001a*/ 	.short	(.L_6 - .L_5)
	.align		4
.L_5:
        /*001c*/ 	.word	index@(_Z8set_jetsP9PseudoJet)
        /*0020*/ 	.word	0x00000000


	//----- nvinfo : EIATTR_REGCOUNT
	.align		4
.L_6:
        /*0024*/ 	.byte	0x04, 0x2f
        /*0026*/ 	.short	(.L_8 - .L_7)
	.align		4
.L_7:
        /*0028*/ 	.word	index@(_Z13set_distancesP9PseudoJetPdPii)
        /*002c*/ 	.word	0x00000016


	//----- nvinfo : EIATTR_FRAME_SIZE
	.align		4
.L_8:
        /*0030*/ 	.byte	0x04, 0x11
        /*0032*/ 	.short	(.L_10 - .L_9)
	.align		4
.L_9:
        /*0034*/ 	.word	index@($__internal_3_$__cuda_sm20_dsqrt_rn_f64_mediumpath_v1)
        /*0038*/ 	.word	0x00000000


	//----- nvinfo : EIATTR_FRAME_SIZE
	.align		4
.L_10:
        /*003c*/ 	.byte	0x04, 0x11
        /*003e*/ 	.short	(.L_12 - .L_11)
	.align		4
.L_11:
        /*0040*/ 	.word	index@(_Z13set_distancesP9PseudoJetPdPii)
        /*0044*/ 	.word	0x00000000


	//----- nvinfo : EIATTR_REGCOUNT
	.align		4
.L_12:
        /*0048*/ 	.byte	0x04, 0x2f
        /*004a*/ 	.short	(.L_14 - .L_13)
	.align		4
.L_13:
        /*004c*/ 	.word	index@(_Z20reduction_min_secondP9PseudoJetPdS1_PiS2_ib)
        /*0050*/ 	.word	0x0000001c


	//----- nvinfo : EIATTR_FRAME_SIZE
	.align		4
.L_14:
        /*0054*/ 	.byte	0x04, 0x11
        /*0056*/ 	.short	(.L_16 - .L_15)
	.align		4
.L_15:
        /*0058*/ 	.word	index@($__internal_2_$__cuda_sm20_dsqrt_rn_f64_mediumpath_v1)
        /*005c*/ 	.word	0x00000008


	//----- nvinfo : EIATTR_FRAME_SIZE
	.align		4
.L_16:
        /*0060*/ 	.byte	0x04, 0x11
        /*0062*/ 	.short	(.L_18 - .L_17)
	.align		4
.L_17:
        /*0064*/ 	.word	index@(_Z20reduction_min_secondP9PseudoJetPdS1_PiS2_ib)
        /*0068*/ 	.word	0x00000008


	//----- nvinfo : EIATTR_REGCOUNT
	.align		4
.L_18:
        /*006c*/ 	.byte	0x04, 0x2f
        /*006e*/ 	.short	(.L_20 - .L_19)
	.align		4
.L_19:
        /*0070*/ 	.word	index@(_Z14reco_and_recalP9PseudoJetPdS1_PiS2_i)
        /*0074*/ 	.word	0x0000002d


	//----- nvinfo : EIATTR_FRAME_SIZE
	.align		4
.L_20:
        /*0078*/ 	.byte	0x04, 0x11
        /*007a*/ 	.short	(.L_22 - .L_21)
	.align		4
.L_21:
        /*007c*/ 	.word	index@($__internal_1_$__cuda_sm20_dsqrt_rn_f64_mediumpath_v1)
        /*0080*/ 	.word	0x00000000


	//----- nvinfo : EIATTR_FRAME_SIZE
	.align		4
.L_22:
        /*0084*/ 	.byte	0x04, 0x11
        /*0086*/ 	.short	(.L_24 - .L_23)
	.align		4
.L_23:
        /*0088*/ 	.word	index@($__internal_0_$__cuda_sm20_div_rn_f64_full)
        /*008c*/ 	.word	0x00000000


	//----- nvinfo : EIATTR_FRAME_SIZE
	.align		4
.L_24:
        /*0090*/ 	.byte	0x04, 0x11
        /*0092*/ 	.short	(.L_26 - .L_25)
	.align		4
.L_25:
        /*0094*/ 	.word	index@(_Z14reco_and_recalP9PseudoJetPdS1_PiS2_i)
        /*0098*/ 	.word	0x00000000


	//----- nvinfo : EIATTR_MIN_STACK_SIZE
	.align		4
.L_26:
        /*009c*/ 	.byte	0x04, 0x12
        /*009e*/ 	.short	(.L_28 - .L_27)
	.align		4
.L_27:
        /*00a0*/ 	.word	index@(_Z14reco_and_recalP9PseudoJetPdS1_PiS2_i)
        /*00a4*/ 	.word	0x00000000


	//----- nvinfo : EIATTR_MIN_STACK_SIZE
	.align		4
.L_28:
        /*00a8*/ 	.byte	0x04, 0x12
        /*00aa*/ 	.short	(.L_30 - .L_29)
	.align		4
.L_29:
        /*00ac*/ 	.word	index@(_Z20reduction_min_secondP9PseudoJetPdS1_PiS2_ib)
        /*00b0*/ 	.word	0x00000008


	//----- nvinfo : EIATTR_MIN_STACK_SIZE
	.align		4
.L_30:
        /*00b4*/ 	.byte	0x04, 0x12
        /*00b6*/ 	.short	(.L_32 - .L_31)
	.align		4
.L_31:
        /*00b8*/ 	.word	index@(_Z13set_distancesP9PseudoJetPdPii)
        /*00bc*/ 	.word	0x00000000


	//----- nvinfo : EIATTR_MIN_STACK_SIZE
	.align		4
.L_32:
        /*00c0*/ 	.byte	0x04, 0x12
        /*00c2*/ 	.short	(.L_34 - .L_33)
	.align		4
.L_33:
        /*00c4*/ 	.word	index@(_Z8set_jetsP9PseudoJet)
        /*00c8*/ 	.word	0x00000000
.L_34:


//--------------------- .nv.compat                --------------------------
	.section	.nv.compat,"",@"SHT_CUDA_COMPAT_INFO"
	.align	4
        /*0000*/ 	.byte	0x02, 0x09, 0x00, 0x00, 0x02, 0x02, 0x01, 0x00, 0x02, 0x05, 0x05, 0x00, 0x03, 0x07, 0x01, 0x01
        /*0010*/ 	.byte	0x02, 0x03, 0x00, 0x00, 0x02, 0x06, 0x01, 0x00, 0x04, 0x0b, 0x08, 0x00, 0x01, 0x00, 0x00, 0x00
        /*0020*/ 	.byte	0x00, 0x00, 0x00, 0x00


//--------------------- .nv.info._Z14reco_and_recalP9PseudoJetPdS1_PiS2_i --------------------------
	.section	.nv.info._Z14reco_and_recalP9PseudoJetPdS1_PiS2_i,"",@"SHT_CUDA_INFO"
	.sectionflags	@""
	.align	4


	//----- nvinfo : EIATTR_CUDA_API_VERSION
	.align		4
        /*0000*/ 	.byte	0x04, 0x37
        /*0002*/ 	.short	(.L_36 - .L_35)
.L_35:
        /*0004*/ 	.word	0x00000082


	//----- nvinfo : EIATTR_KPARAM_INFO
	.align		4
.L_36:
        /*0008*/ 	.byte	0x04, 0x17
        /*000a*/ 	.short	(.L_38 - .L_37)
.L_37:
        /*000c*/ 	.word	0x00000000
        /*0010*/ 	.short	0x0005
        /*0012*/ 	.short	0x0028
        /*0014*/ 	.byte	0x00, 0xf0, 0x11, 0x00


	//----- nvinfo : EIATTR_KPARAM_INFO
	.align		4
.L_38:
        /*0018*/ 	.byte	0x04, 0x17
        /*001a*/ 	.short	(.L_40 - .L_39)
.L_39:
        /*001c*/ 	.word	0x00000000
        /*0020*/ 	.short	0x0004
        /*0022*/ 	.short	0x0020
        /*0024*/ 	.byte	0x00, 0xf5, 0x21, 0x00


	//----- nvinfo : EIATTR_KPARAM_INFO
	.align		4
.L_40:
        /*0028*/ 	.byte	0x04, 0x17
        /*002a*/ 	.short	(.L_42 - .L_41)
.L_41:
        /*002c*/ 	.word	0x00000000
        /*0030*/ 	.short	0x0003
        /*0032*/ 	.short	0x0018
        /*0034*/ 	.byte	0x00, 0xf5, 0x21, 0x00


	//----- nvinfo : EIATTR_KPARAM_INFO
	.align		4
.L_42:
        /*0038*/ 	.byte	0x04, 0x17
        /*003a*/ 	.short	(.L_44 - .L_43)
.L_43:
        /*003c*/ 	.word	0x00000000
        /*0040*/ 	.short	0x0002
        /*0042*/ 	.short	0x0010
        /*0044*/ 	.byte	0x00, 0xf5, 0x21, 0x00


	//----- nvinfo : EIATTR_KPARAM_INFO
	.align		4
.L_44:
        /*0048*/ 	.byte	0x04, 0x17
        /*004a*/ 	.short	(.L_46 - .L_45)
.L_45:
        /*004c*/ 	.word	0x00000000
        /*0050*/ 	.short	0x0001
        /*0052*/ 	.short	0x0008
        /*0054*/ 	.byte	0x00, 0xf5, 0x21, 0x00


	//----- nvinfo : EIATTR_KPARAM_INFO
	.align		4
.L_46:
        /*0058*/ 	.byte	0x04, 0x17
        /*005a*/ 	.short	(.L_48 - .L_47)
.L_47:
        /*005c*/ 	.word	0x00000000
        /*0060*/ 	.short	0x0000
        /*0062*/ 	.short	0x0000
        /*0064*/ 	.byte	0x00, 0xf5, 0x21, 0x00


	//----- nvinfo : EIATTR_SPARSE_MMA_MASK
	.align		4
.L_48:
        /*0068*/ 	.byte	0x03, 0x50
        /*006a*/ 	.short	0x0000


	//----- nvinfo : EIATTR_MAXREG_COUNT
	.align		4
        /*006c*/ 	.byte	0x03, 0x1b
        /*006e*/ 	.short	0x00ff


	//----- nvinfo : EIATTR_NUM_BARRIERS
	.align		4
        /*0070*/ 	.byte	0x02, 0x4c
        /*0072*/ 	.byte	0x01
	.zero		1


	//----- nvinfo : EIATTR_MERCURY_ISA_VERSION
	.align		4
        /*0074*/ 	.byte	0x03, 0x5f
        /*0076*/ 	.short	0x0101


	//----- nvinfo : EIATTR_VRC_CTA_INIT_COUNT
	.align		4
        /*0078*/ 	.byte	0x02, 0x4a
	.zero		1
	.zero		1


	//----- nvinfo : EIATTR_EXIT_INSTR_OFFSETS
	.align		4
        /*007c*/ 	.byte	0x04, 0x1c
        /*007e*/ 	.short	(.L_50 - .L_49)


	//   ....[0]....
.L_49:
        /*0080*/ 	.word	0x00000070


	//   ....[1]....
        /*0084*/ 	.word	0x00002760


	//   ....[2]....
        /*0088*/ 	.word	0x000028c0


	//----- nvinfo : EIATTR_CRS_STACK_SIZE
	.align		4
.L_50:
        /*008c*/ 	.byte	0x04, 0x1e
        /*008e*/ 	.short	(.L_52 - .L_51)
.L_51:
        /*0090*/ 	.word	0x00000000


	//----- nvinfo : EIATTR_CBANK_PARAM_SIZE
	.align		4
.L_52:
        /*0094*/ 	.byte	0x03, 0x19
        /*0096*/ 	.short	0x002c


	//----- nvinfo : EIATTR_PARAM_CBANK
	.align		4
        /*0098*/ 	.byte	0x04, 0x0a
        /*009a*/ 	.short	(.L_54 - .L_53)
	.align		4
.L_53:
        /*009c*/ 	.word	index@(.nv.constant0._Z14reco_and_recalP9PseudoJetPdS1_PiS2_i)
        /*00a0*/ 	.short	0x0380
        /*00a2*/ 	.short	0x002c


	//----- nvinfo : EIATTR_SW_WAR
	.align		4
.L_54:
        /*00a4*/ 	.byte	0x04, 0x36
        /*00a6*/ 	.short	(.L_56 - .L_55)
.L_55:
        /*00a8*/ 	.word	0x00000008
.L_56:


//--------------------- .nv.info._Z20reduction_min_secondP9PseudoJetPdS1_PiS2_ib --------------------------
	.section	.nv.info._Z20reduction_min_secondP9PseudoJetPdS1_PiS2_ib,"",@"SHT_CUDA_INFO"
	.sectionflags	@""
	.align	4


	//----- nvinfo : EIATTR_CUDA_API_VERSION
	.align		4
        /*0000*/ 	.byte	0x04, 0x37
        /*0002*/ 	.short	(.L_58 - .L_57)
.L_57:
        /*0004*/ 	.word	0x00000082


	//----- nvinfo : EIATTR_KPARAM_INFO
	.align		4
.L_58:
        /*0008*/ 	.byte	0x04, 0x17
        /*000a*/ 	.short	(.L_60 - .L_59)
.L_59:
        /*000c*/ 	.word	0x00000000
        /*0010*/ 	.short	0x0006
        /*0012*/ 	.short	0x002c
        /*0014*/ 	.byte	0x00, 0xf0, 0x05, 0x00


	//----- nvinfo : EIATTR_KPARAM_INFO
	.align		4
.L_60:
        /*0018*/ 	.byte	0x04, 0x17
        /*001a*/ 	.short	(.L_62 - .L_61)
.L_61:
        /*001c*/ 	.word	0x00000000
        /*0020*/ 	.short	0x0005
        /*0022*/ 	.short	0x0028
        /*0024*/ 	.byte	0x00, 0xf0, 0x11, 0x00


	//----- nvinfo : EIATTR_KPARAM_INFO
	.align		4
.L_62:
        /*0028*/ 	.byte	0x04, 0x17
        /*002a*/ 	.short	(.L_64 - .L_63)
.L_63:
        /*002c*/ 	.word	0x00000000
        /*0030*/ 	.short	0x0004
        /*0032*/ 	.short	0x0020
        /*0034*/ 	.byte	0x00, 0xf5, 0x21, 0x00


	//----- nvinfo : EIATTR_KPARAM_INFO
	.align		4
.L_64:
        /*0038*/ 	.byte	0x04, 0x17
        /*003a*/ 	.short	(.L_66 - .L_65)
.L_65:
        /*003c*/ 	.word	0x00000000
        /*0040*/ 	.short	0x0003
        /*0042*/ 	.short	0x0018
        /*0044*/ 	.byte	0x00, 0xf5, 0x21, 0x00


	//----- nvinfo : EIATTR_KPARAM_INFO
	.align		4
.L_66:
        /*0048*/ 	.byte	0x04, 0x17
        /*004a*/ 	.short	(.L_68 - .L_67)
.L_67:
        /*004c*/ 	.word	0x00000000
        /*0050*/ 	.short	0x0002
        /*0052*/ 	.short	0x0010
        /*0054*/ 	.byte	0x00, 0xf5, 0x21, 0x00


	//----- nvinfo : EIATTR_KPARAM_INFO
	.align		4
.L_68:
        /*0058*/ 	.byte	0x04, 0x17
        /*005a*/ 	.short	(.L_70 - .L_69)
.L_69:
        /*005c*/ 	.word	0x00000000
        /*0060*/ 	.short	0x0001
        /*0062*/ 	.short	0x0008
        /*0064*/ 	.byte	0x00, 0xf5, 0x21, 0x00


	//----- nvinfo : EIATTR_KPARAM_INFO
	.align		4
.L_70:
        /*0068*/ 	.byte	0x04, 0x17
        /*006a*/ 	.short	(.L_72 - .L_71)
.L_71:
        /*006c*/ 	.word	0x00000000
        /*0070*/ 	.short	0x0000
        /*0072*/ 	.short	0x0000
        /*0074*/ 	.byte	0x00, 0xf5, 0x21, 0x00


	//----- nvinfo : EIATTR_SPARSE_MMA_MASK
	.align		4
.L_72:
        /*0078*/ 	.byte	0x03, 0x50
        /*007a*/ 	.short	0x0000


	//----- nvinfo : EIATTR_MAXREG_COUNT
	.align		4
        /*007c*/ 	.byte	0x03, 0x1b
        /*007e*/ 	.short	0x00ff


	//----- nvinfo : EIATTR_NUM_BARRIERS
	.align		4
        /*0080*/ 	.byte	0x02, 0x4c
        /*0082*/ 	.byte	0x01
	.zero		1


	//----- nvinfo : EIATTR_EXTERNS
	.align		4
        /*0084*/ 	.byte	0x04, 0x0f
        /*0086*/ 	.short	(.L_74 - .L_73)


	//   ....[0]....
	.align		4
.L_73:
        /*0088*/ 	.word	index@(vprintf)


	//----- nvinfo : EIATTR_MERCURY_ISA_VERSION
	.align		4
.L_74:
        /*008c*/ 	.byte	0x03, 0x5f
        /*008e*/ 	.short	0x0101


	//----- nvinfo : EIATTR_VRC_CTA_INIT_COUNT
	.align		4
        /*0090*/ 	.byte	0x02, 0x4a
	.zero		1
	.zero		1


	//----- nvinfo : EIATTR_SYSCALL_OFFSETS
	.align		4
        /*0094*/ 	.byte	0x04, 0x46
        /*0096*/ 	.short	(.L_76 - .L_75)


	//   ....[0]....
.L_75:
        /*0098*/ 	.word	0x000005d0


	//----- nvinfo : EIATTR_EXIT_INSTR_OFFSETS
	.align		4
.L_76:
        /*009c*/ 	.byte	0x04, 0x1c
        /*009e*/ 	.short	(.L_78 - .L_77)


	//   ....[0]....
.L_77:
        /*00a0*/ 	.word	0x000000d0


	//   ....[1]....
        /*00a4*/ 	.word	0x000005f0


	//   ....[2]....
        /*00a8*/ 	.word	0x000006b0


	//----- nvinfo : EIATTR_CRS_STACK_SIZE
	.align		4
.L_78:
        /*00ac*/ 	.byte	0x04, 0x1e
        /*00ae*/ 	.short	(.L_80 - .L_79)
.L_79:
        /*00b0*/ 	.word	0x00000000


	//----- nvinfo : EIATTR_CBANK_PARAM_SIZE
	.align		4
.L_80:
        /*00b4*/ 	.byte	0x03, 0x19
        /*00b6*/ 	.short	0x002d


	//----- nvinfo : EIATTR_PARAM_CBANK
	.align		4
        /*00b8*/ 	.byte	0x04, 0x0a
        /*00ba*/ 	.short	(.L_82 - .L_81)
	.align		4
.L_81:
        /*00bc*/ 	.word	index@(.nv.constant0._Z20reduction_min_secondP9PseudoJetPdS1_PiS2_ib)
        /*00c0*/ 	.short	0x0380
        /*00c2*/ 	.short	0x002d


	//----- nvinfo : EIATTR_SW_WAR
	.align		4
.L_82:
        /*00c4*/ 	.byte	0x04, 0x36
        /*00c6*/ 	.short	(.L_84 - .L_83)
.L_83:
        /*00c8*/ 	.word	0x00000008
.L_84:


//--------------------- .nv.info._Z13set_distancesP9PseudoJetPdPii --------------------------
	.section	.nv.info._Z13set_distancesP9PseudoJetPdPii,"",@"SHT_CUDA_INFO"
	.sectionflags	@""
	.align	4


	//----- nvinfo : EIATTR_CUDA_API_VERSION
	.align		4
        /*0000*/ 	.byte	0x04, 0x37
        /*0002*/ 	.short	(.L_86 - .L_85)
.L_85:
        /*0004*/ 	.word	0x00000082


	//----- nvinfo : EIATTR_KPARAM_INFO
	.align		4
.L_86:
        /*0008*/ 	.byte	0x04, 0x17
        /*000a*/ 	.short	(.L_88 - .L_87)
.L_87:
        /*000c*/ 	.word	0x00000000
        /*0010*/ 	.short	0x0003
        /*0012*/ 	.short	0x0018
        /*0014*/ 	.byte	0x00, 0xf0, 0x11, 0x00


	//----- nvinfo : EIATTR_KPARAM_INFO
	.align		4
.L_88:
        /*0018*/ 	.byte	0x04, 0x17
        /*001a*/ 	.short	(.L_90 - .L_89)
.L_89:
        /*001c*/ 	.word	0x00000000
        /*0020*/ 	.short	0x0002
        /*0022*/ 	.short	0x0010
        /*0024*/ 	.byte	0x00, 0xf5, 0x21, 0x00


	//----- nvinfo : EIATTR_KPARAM_INFO
	.align		4
.L_90:
        /*0028*/ 	.byte	0x04, 0x17
        /*002a*/ 	.short	(.L_92 - .L_91)
.L_91:
        /*002c*/ 	.word	0x00000000
        /*0030*/ 	.short	0x0001
        /*0032*/ 	.short	0x0008
        /*0034*/ 	.byte	0x00, 0xf5, 0x21, 0x00


	//----- nvinfo : EIATTR_KPARAM_INFO
	.align		4
.L_92:
        /*0038*/ 	.byte	0x04, 0x17
        /*003a*/ 	.short	(.L_94 - .L_93)
.L_93:
        /*003c*/ 	.word	0x00000000
        /*0040*/ 	.short	0x0000
        /*0042*/ 	.short	0x0000
        /*0044*/ 	.byte	0x00, 0xf5, 0x21, 0x00


	//----- nvinfo : EIATTR_SPARSE_MMA_MASK
	.align		4
.L_94:
        /*0048*/ 	.byte	0x03, 0x50
        /*004a*/ 	.short	0x0000


	//----- nvinfo : EIATTR_MAXREG_COUNT
	.align		4
        /*004c*/ 	.byte	0x03, 0x1b
        /*004e*/ 	.short	0x00ff


	//----- nvinfo : EIATTR_MERCURY_ISA_VERSION
	.align		4
        /*0050*/ 	.byte	0x03, 0x5f
        /*0052*/ 	.short	0x0101


	//----- nvinfo : EIATTR_VRC_CTA_INIT_COUNT
	.align		4
        /*0054*/ 	.byte	0x02, 0x4a
	.zero		1
	.zero		1


	//----- nvinfo : EIATTR_EXIT_INSTR_OFFSETS
	.align		4
        /*0058*/ 	.byte	0x04, 0x1c
        /*005a*/ 	.short	(.L_96 - .L_95)


	//   ....[0]....
.L_95:
        /*005c*/ 	.word	0x000000a0


	//   ....[1]....
        /*0060*/ 	.word	0x00000370


	//   ....[2]....
        /*0064*/ 	.word	0x000005a0


	//----- nvinfo : EIATTR_CRS_STACK_SIZE
	.align		4
.L_96:
        /*0068*/ 	.byte	0x04, 0x1e
        /*006a*/ 	.short	(.L_98 - .L_97)
.L_97:
        /*006c*/ 	.word	0x00000000


	//----- nvinfo : EIATTR_CBANK_PARAM_SIZE
	.align		4
.L_98:
        /*0070*/ 	.byte	0x03, 0x19
        /*0072*/ 	.short	0x001c


	//----- nvinfo : EIATTR_PARAM_CBANK
	.align		4
        /*0074*/ 	.byte	0x04, 0x0a
        /*0076*/ 	.short	(.L_100 - .L_99)
	.align		4
.L_99:
        /*0078*/ 	.word	index@(.nv.constant0._Z13set_distancesP9PseudoJetPdPii)
        /*007c*/ 	.short	0x0380
        /*007e*/ 	.short	0x001c


	//----- nvinfo : EIATTR_SW_WAR
	.align		4
.L_100:
        /*0080*/ 	.byte	0x04, 0x36
        /*0082*/ 	.short	(.L_102 - .L_101)
.L_101:
        /*0084*/ 	.word	0x00000008
.L_102:


//--------------------- .nv.info._Z8set_jetsP9PseudoJet --------------------------
	.section	.nv.info._Z8set_jetsP9PseudoJet,"",@"SHT_CUDA_INFO"
	.sectionflags	@""
	.align	4


	//----- nvinfo : EIATTR_CUDA_API_VERSION
	.align		4
        /*0000*/ 	.byte	0x04, 0x37
        /*0002*/ 	.short	(.L_104 - .L_103)
.L_103:
        /*0004*/ 	.word	0x00000082


	//----- nvinfo : EIATTR_KPARAM_INFO
	.align		4
.L_104:
        /*0008*/ 	.byte	0x04, 0x17
        /*000a*/ 	.short	(.L_106 - .L_105)
.L_105:
        /*000c*/ 	.word	0x00000000
        /*0010*/ 	.short	0x0000
        /*0012*/ 	.short	0x0000
        /*0014*/ 	.byte	0x00, 0xf5, 0x21, 0x00


	//----- nvinfo : EIATTR_SPARSE_MMA_MASK
	.align		4
.L_106:
        /*0018*/ 	.byte	0x03, 0x50
        /*001a*/ 	.short	0x0000


	//----- nvinfo : EIATTR_MAXREG_COUNT
	.align		4
        /*001c*/ 	.byte	0x03, 0x1b
        /*001e*/ 	.short	0x00ff


	//----- nvinfo : EIATTR_MERCURY_ISA_VERSION
	.align		4
        /*0020*/ 	.byte	0x03, 0x5f
        /*0022*/ 	.short	0x0101


	//----- nvinfo : EIATTR_VRC_CTA_INIT_COUNT
	.align		4
        /*0024*/ 	.byte	0x02, 0x4a
	.zero		1
	.zero		1


	//----- nvinfo : EIATTR_EXIT_INSTR_OFFSETS
	.align		4
        /*0028*/ 	.byte	0x04, 0x1c
        /*002a*/ 	.short	(.L_108 - .L_107)


	//   ....[0]....
.L_107:
        /*002c*/ 	.word	0x00000a00


	//   ....[1]....
        /*0030*/ 	.word	0x00000a30


	//   ....[2]....
        /*0034*/ 	.word	0x000011f0


	//   ....[3]....
        /*0038*/ 	.word	0x00001220


	//----- nvinfo : EIATTR_CRS_STACK_SIZE
	.align		4
.L_108:
        /*003c*/ 	.byte	0x04, 0x1e
        /*003e*/ 	.short	(.L_110 - .L_109)
.L_109:
        /*0040*/ 	.word	0x00000000


	//----- nvinfo : EIATTR_CBANK_PARAM_SIZE
	.align		4
.L_110:
        /*0044*/ 	.byte	0x03, 0x19
        /*0046*/ 	.short	0x0008


	//----- nvinfo : EIATTR_PARAM_CBANK
	.align		4
        /*0048*/ 	.byte	0x04, 0x0a
        /*004a*/ 	.short	(.L_112 - .L_111)
	.align		4
.L_111:
        /*004c*/ 	.word	index@(.nv.constant0._Z8set_jetsP9PseudoJet)
        /*0050*/ 	.short	0x0380
        /*0052*/ 	.short	0x0008


	//----- nvinfo : EIATTR_SW_WAR
	.align		4
.L_112:
        /*0054*/ 	.byte	0x04, 0x36
        /*0056*/ 	.short	(.L_114 - .L_113)
.L_113:
        /*0058*/ 	.word	0x00000008
.L_114:


//--------------------- .nv.callgraph             --------------------------
	.section	.nv.callgraph,"",@"SHT_CUDA_CALLGRAPH"
	.align	4
	.sectionentsize	8
	.align		4
        /*0000*/ 	.word	0x00000000
	.align		4
        /*0004*/ 	.word	0xffffffff
	.align		4
        /*0008*/ 	.word	index@(_Z20reduction_min_secondP9PseudoJetPdS1_PiS2_ib)
	.align		4
        /*000c*/ 	.word	index@(vprintf)
	.align		4
        /*0010*/ 	.word	0x00000000
	.align		4
        /*0014*/ 	.word	0xfffffffe
	.align		4
        /*0018*/ 	.word	0x00000000
	.align		4
        /*001c*/ 	.word	0xfffffffd
	.align		4
        /*0020*/ 	.word	0x00000000
	.align		4
        /*0024*/ 	.word	0xfffffffc


//--------------------- .nv.constant4             --------------------------
	.section	.nv.constant4,"a",@progbits
	.align	8
	.align		8
.nv.constant4:
        /*0000*/ 	.dword	$str
	.align		8
        /*0008*/ 	.dword	vprintf


//--------------------- .text._Z14reco_and_recalP9PseudoJetPdS1_PiS2_i --------------------------
	.section	.text._Z14reco_and_recalP9PseudoJetPdS1_PiS2_i,"ax",@progbits
	.align	128
        .global         _Z14reco_and_recalP9PseudoJetPdS1_PiS2_i
        .type           _Z14reco_and_recalP9PseudoJetPdS1_PiS2_i,@function
        .size           _Z14reco_and_recalP9PseudoJetPdS1_PiS2_i,(.L_x_77 - _Z14reco_and_recalP9PseudoJetPdS1_PiS2_i)
        .other          _Z14reco_and_recalP9PseudoJetPdS1_PiS2_i,@"STO_CUDA_ENTRY STV_DEFAULT"
_Z14reco_and_recalP9PseudoJetPdS1_PiS2_i:
.text._Z14reco_and_recalP9PseudoJetPdS1_PiS2_i:
[----:B------:R-:W-:Y:S01]  /*0000*/  LDC R1, c[0x0][0x37c] ;  /* 0x0000df00ff017b82 */ /* 0x000fe20000000800 */
[----:B------:R-:W0:Y:S01]  /*0010*/  S2R R0, SR_CTAID.X ;  /* 0x0000000000007919 */ /* 0x000e220000002500 */
[----:B------:R-:W0:Y:S01]  /*0020*/  LDCU UR4, c[0x0][0x360] ;  /* 0x00006c00ff0477ac */ /* 0x000e220008000800 */
[----:B------:R-:W0:Y:S01]  /*0030*/  S2R R3, SR_TID.X ;  /* 0x0000000000037919 */ /* 0x000e220000002100 */
[----:B------:R-:W1:Y:S01]  /*0040*/  LDCU UR5, c[0x0][0x3a8] ;  /* 0x00007500ff0577ac */ /* 0x000e620008000800 */
[----:B0-----:R-:W-:-:S05]  /*0050*/  IMAD R0, R0, UR4, R3 ;  /* 0x0000000400007c24 */ /* 0x001fca000f8e0203 */
[----:B-1----:R-:W-:-:S13]  /*0060*/  ISETP.GE.AND P0, PT, R0, UR5, PT ;  /* 0x0000000500007c0c */ /* 0x002fda000bf06270 */
[----:B------:R-:W-:Y:S05]  /*0070*/  @P0 EXIT ;  /* 0x000000000000094d */ /* 0x000fea0003800000 */
[----:B------:R-:W0:Y:S01]  /*0080*/  LDC.64 R4, c[0x0][0x3a0] ;  /* 0x0000e800ff047b82 */ /* 0x000e220000000a00 */
[----:B------:R-:W0:Y:S02]  /*0090*/  LDCU.64 UR4, c[0x0][0x358] ;  /* 0x00006b00ff0477ac */ /* 0x000e240008000a00 */
[----:B0-----:R-:W2:Y:S01]  /*00a0*/  LDG.E R2, desc[UR4][R4.64] ;  /* 0x0000000404027981 */ /* 0x001ea2000c1e1900 */
[----:B------:R-:W-:Y:S02]  /*00b0*/  IMAD.MOV.U32 R12, RZ, RZ, 0x0 ;  /* 0x00000000ff0c7424 */ /* 0x000fe400078e00ff */
[----:B------:R-:W-:Y:S02]  /*00c0*/  IMAD.MOV.U32 R13, RZ, RZ, 0x3fd80000 ;  /* 0x3fd80000ff0d7424 */ /* 0x000fe400078e00ff */
[----:B--2---:R-:W-:-:S04]  /*00d0*/  VIADD R3, R2, 0x1 ;  /* 0x0000000102037836 */ /* 0x004fc80000000000 */
[----:B------:R-:W-:-:S04]  /*00e0*/  IMAD.SHL.U32 R14, R3, 0x2, RZ ;  /* 0x00000002030e7824 */ /* 0x000fc800078e00ff */
[----:B------:R-:W0:Y:S02]  /*00f0*/  I2F.F64 R6, R14 ;  /* 0x0000000e00067312 */ /* 0x000e240000201c00 */
[----:B0-----:R-:W-:-:S06]  /*0100*/  DADD R6, R6, 0.25 ;  /* 0x3fd0000006067429 */ /* 0x001fcc0000000000 */
[----:B------:R-:W0:Y:S04]  /*0110*/  MUFU.RSQ64H R9, R7 ;  /* 0x0000000700097308 */ /* 0x000e280000001c00 */
[----:B------:R-:W-:-:S05]  /*0120*/  VIADD R8, R7, 0xfcb00000 ;  /* 0xfcb0000007087836 */ /* 0x000fca0000000000 */
[----:B------:R-:W-:Y:S01]  /*0130*/  ISETP.GE.U32.AND P0, PT, R8, 0x7ca00000, PT ;  /* 0x7ca000000800780c */ /* 0x000fe20003f06070 */
[----:B0-----:R-:W-:-:S08]  /*0140*/  DMUL R10, R8, R8 ;  /* 0x00000008080a7228 */ /* 0x001fd00000000000 */
[----:B------:R-:W-:-:S08]  /*0150*/  DFMA R10, R6, -R10, 1 ;  /* 0x3ff00000060a742b */ /* 0x000fd0000000080a */
[----:B------:R-:W-:Y:S02]  /*0160*/  DFMA R12, R10, R12, 0.5 ;  /* 0x3fe000000a0c742b */ /* 0x000fe4000000000c */
[----:B------:R-:W-:-:S08]  /*0170*/  DMUL R10, R8, R10 ;  /* 0x0000000a080a7228 */ /* 0x000fd00000000000 */
[----:B------:R-:W-:-:S08]  /*0180*/  DFMA R10, R12, R10, R8 ;  /* 0x0000000a0c0a722b */ /* 0x000fd00000000008 */
[----:B------:R-:W-:Y:S02]  /*0190*/  DMUL R4, R6, R10 ;  /* 0x0000000a06047228 */ /* 0x000fe40000000000 */
[----:B------:R-:W-:Y:S02]  /*01a0*/  VIADD R17, R11, 0xfff00000 ;  /* 0xfff000000b117836 */ /* 0x000fe40000000000 */
[----:B------:R-:W-:-:S04]  /*01b0*/  IMAD.MOV.U32 R16, RZ, RZ, R10 ;  /* 0x000000ffff107224 */ /* 0x000fc800078e000a */
[----:B------:R-:W-:-:S08]  /*01c0*/  DFMA R12, R4, -R4, R6 ;  /* 0x80000004040c722b */ /* 0x000fd00000000006 */
[----:B------:R-:W-:Y:S01]  /*01d0*/  DFMA R14, R12, R16, R4 ;  /* 0x000000100c0e722b */ /* 0x000fe20000000004 */
[----:B------:R-:W-:Y:S10]  /*01e0*/  @!P0 BRA `(.L_x_0) ;  /* 0x00000000001c8947 */ /* 0x000ff40003800000 */
[----:B------:R-:W-:Y:S02]  /*01f0*/  IMAD.MOV.U32 R14, RZ, RZ, R6 ;  /* 0x000000ffff0e7224 */ /* 0x000fe400078e0006 */
[----:B------:R-:W-:Y:S01]  /*0200*/  IMAD.MOV.U32 R16, RZ, RZ, R4 ;  /* 0x000000ffff107224 */ /* 0x000fe200078e0004 */
[----:B------:R-:W-:Y:S01]  /*0210*/  MOV R4, 0x260 ;  /* 0x0000026000047802 */ /* 0x000fe20000000f00 */
[----:B------:R-:W-:Y:S02]  /*0220*/  IMAD.MOV.U32 R15, RZ, RZ, R10 ;  /* 0x000000ffff0f7224 */ /* 0x000fe400078e000a */
[----:B------:R-:W-:Y:S02]  /*0230*/  IMAD.MOV.U32 R9, RZ, RZ, R7 ;  /* 0x000000ffff097224 */ /* 0x000fe400078e0007 */
[----:B------:R-:W-:-:S07]  /*0240*/  IMAD.MOV.U32 R6, RZ, RZ, R8 ;  /* 0x000000ffff067224 */ /* 0x000fce00078e0008 */
[----:B------:R-:W-:Y:S05]  /*0250*/  CALL.REL.NOINC `($__internal_1_$__cuda_sm20_dsqrt_rn_f64_mediumpath_v1) ;  /* 0x0000002c00147944 */ /* 0x000fea0003c00000 */
.L_x_0:
[----:B------:R-:W-:Y:S01]  /*0260*/  DADD R14, R14, -0.5 ;  /* 0xbfe000000e0e7429 */ /* 0x000fe20000000000 */
[----:B------:R-:W0:Y:S01]  /*0270*/  LDC R11, c[0x0][0x3a8] ;  /* 0x0000ea00ff0b7b82 */ /* 0x000e220000000800 */
[----:B------:R-:W-:Y:S08]  /*0280*/  I2F.F64 R4, R3 ;  /* 0x0000000300047312 */ /* 0x000ff00000201c00 */
[----:B------:R-:W1:Y:S02]  /*0290*/  F2I.F64.CEIL R6, R14 ;  /* 0x0000000e00067311 */ /* 0x000e640000309100 */
[C---:B-1----:R-:W-:Y:S01]  /*02a0*/  VIADD R7, R6.reuse, 0xffffffff ;  /* 0xffffffff06077836 */ /* 0x042fe20000000000 */
[----:B0-----:R-:W-:-:S03]  /*02b0*/  ISETP.GT.AND P0, PT, R6, R11, PT ;  /* 0x0000000b0600720c */ /* 0x001fc60003f04270 */
[----:B------:R-:W-:-:S06]  /*02c0*/  IMAD R8, R6, R7, RZ ;  /* 0x0000000706087224 */ /* 0x000fcc00078e02ff */
[----:B------:R-:W0:Y:S02]  /*02d0*/  I2F.F64 R8, R8 ;  /* 0x0000000800087312 */ /* 0x000e240000201c00 */
[----:B0-----:R-:W-:-:S06]  /*02e0*/  DFMA R4, R8, -0.5, R4 ;  /* 0xbfe000000804782b */ /* 0x001fcc0000000004 */
[----:B------:R0:W1:Y:S01]  /*02f0*/  F2I.F64.TRUNC R7, R4 ;  /* 0x0000000400077311 */ /* 0x000062000030d100 */
[----:B------:R-:W-:Y:S05]  /*0300*/  @!P0 BRA `(.L_x_1) ;  /* 0x00000000008c8947 */ /* 0x000fea0003800000 */
[----:B------:R-:W-:Y:S01]  /*0310*/  IADD3 R2, PT, PT, R2, 0x1, -R11 ;  /* 0x0000000102027810 */ /* 0x000fe20007ffe80b */
[----:B------:R-:W-:Y:S02]  /*0320*/  IMAD.MOV.U32 R10, RZ, RZ, 0x0 ;  /* 0x00000000ff0a7424 */ /* 0x000fe400078e00ff */
[----:B------:R-:W-:Y:S02]  /*0330*/  IMAD.MOV.U32 R11, RZ, RZ, 0x3fd80000 ;  /* 0x3fd80000ff0b7424 */ /* 0x000fe400078e00ff */
[----:B------:R-:W-:-:S04]  /*0340*/  IMAD.SHL.U32 R3, R2, 0x2, RZ ;  /* 0x0000000202037824 */ /* 0x000fc800078e00ff */
[----:B0-----:R-:W0:Y:S02]  /*0350*/  I2F.F64 R4, R3 ;  /* 0x0000000300047312 */ /* 0x001e240000201c00 */
[----:B0-----:R-:W-:-:S06]  /*0360*/  DADD R4, R4, 0.25 ;  /* 0x3fd0000004047429 */ /* 0x001fcc0000000000 */
[----:B-1----:R-:W0:Y:S04]  /*0370*/  MUFU.RSQ64H R7, R5 ;  /* 0x0000000500077308 */ /* 0x002e280000001c00 */
        /* <DEDUP_REMOVED lines=13> */
[----:B------:R-:W-:Y:S01]  /*0450*/  IMAD.MOV.U32 R14, RZ, RZ, R4 ;  /* 0x000000ffff0e7224 */ /* 0x000fe200078e0004 */
[----:B------:R-:W-:Y:S01]  /*0460*/  MOV R4, 0x4c0 ;  /* 0x000004c000047802 */ /* 0x000fe20000000f00 */
[----:B------:R-:W-:Y:S02]  /*0470*/  IMAD.MOV.U32 R9, RZ, RZ, R5 ;  /* 0x000000ffff097224 */ /* 0x000fe400078e0005 */
[----:B------:R-:W-:Y:S02]  /*0480*/  IMAD.MOV.U32 R15, RZ, RZ, R8 ;  /* 0x000000ffff0f7224 */ /* 0x000fe400078e0008 */
[----:B------:R-:W-:Y:S02]  /*0490*/  IMAD.MOV.U32 R16, RZ, RZ, R10 ;  /* 0x000000ffff107224 */ /* 0x000fe400078e000a */
[----:B------:R-:W-:-:S07]  /*04a0*/  IMAD.MOV.U32 R5, RZ, RZ, R11 ;  /* 0x000000ffff057224 */ /* 0x000fce00078e000b */
[----:B------:R-:W-:Y:S05]  /*04b0*/  CALL.REL.NOINC `($__internal_1_$__cuda_sm20_dsqrt_rn_f64_mediumpath_v1) ;  /* 0x00000028007c7944 */ /* 0x000fea0003c00000 */
.L_x_2:
[----:B------:R-:W-:Y:S01]  /*04c0*/  DADD R14, R14, -0.5 ;  /* 0xbfe000000e0e7429 */ /* 0x000fe20000000000 */
[----:B------:R-:W-:Y:S08]  /*04d0*/  I2F.F64 R2, R2 ;  /* 0x0000000200027312 */ /* 0x000ff00000201c00 */
[----:B------:R-:W0:Y:S02]  /*04e0*/  F2I.F64.CEIL R6, R14 ;  /* 0x0000000e00067311 */ /* 0x000e240000309100 */
[----:B0-----:R-:W-:-:S04]  /*04f0*/  VIADD R5, R6, 0xffffffff ;  /* 0xffffffff06057836 */ /* 0x001fc80000000000 */
[----:B------:R-:W-:-:S04]  /*0500*/  IMAD R8, R6, R5, RZ ;  /* 0x0000000506087224 */ /* 0x000fc800078e02ff */
[----:B------:R-:W0:Y:S02]  /*0510*/  I2F.F64 R4, R8 ;  /* 0x0000000800047312 */ /* 0x000e240000201c00 */
[----:B0-----:R-:W-:-:S06]  /*0520*/  DFMA R4, R4, -0.5, R2 ;  /* 0xbfe000000404782b */ /* 0x001fcc0000000002 */
[----:B------:R2:W3:Y:S05]  /*0530*/  F2I.F64.TRUNC R7, R4 ;  /* 0x0000000400077311 */ /* 0x0004ea000030d100 */
.L_x_1:
[----:B------:R-:W4:Y:S01]  /*0540*/  LDCU.64 UR6, c[0x0][0x380] ;  /* 0x00007000ff0677ac */ /* 0x000f220008000a00 */
[----:B------:R-:W-:Y:S01]  /*0550*/  ISETP.NE.AND P0, PT, R0, RZ, PT ;  /* 0x000000ff0000720c */ /* 0x000fe20003f05270 */
[----:B------:R-:W-:Y:S01]  /*0560*/  BSSY.RECONVERGENT B0, `(.L_x_3) ;  /* 0x0000163000007945 */ /* 0x000fe20003800200 */
[----:B----4-:R-:W-:Y:S01]  /*0570*/  MOV R3, UR7 ;  /* 0x0000000700037c02 */ /* 0x010fe20008000f00 */
[----:B------:R-:W-:-:S04]  /*0580*/  IMAD.U32 R2, RZ, RZ, UR6 ;  /* 0x00000006ff027e24 */ /* 0x000fc8000f8e00ff */
[----:B0-2---:R-:W-:-:S06]  /*0590*/  IMAD.WIDE R4, R6, 0x40, R2 ;  /* 0x0000004006047825 */ /* 0x005fcc00078e0202 */
[----:B------:R-:W-:Y:S05]  /*05a0*/  @P0 BRA `(.L_x_4) ;  /* 0x0000001400780947 */ /* 0x000fea0003800000 */
[C---:B-1-3--:R-:W-:Y:S01]  /*05b0*/  ISETP.NE.AND P0, PT, R7.reuse, R6, PT ;  /* 0x000000060700720c */ /* 0x04afe20003f05270 */
[----:B------:R-:W-:-:S12]  /*05c0*/  IMAD.WIDE R8, R7, 0x40, R2 ;  /* 0x0000004007087825 */ /* 0x000fd800078e0202 */
[----:B------:R-:W-:Y:S05]  /*05d0*/  @P0 BRA `(.L_x_5) ;  /* 0x0000000000ac0947 */ /* 0x000fea0003800000 */
[----:B------:R-:W0:Y:S01]  /*05e0*/  LDC R9, c[0x0][0x3a8] ;  /* 0x0000ea00ff097b82 */ /* 0x000e220000000800 */
[----:B------:R-:W2:Y:S04]  /*05f0*/  LDG.E.U16 R42, desc[UR4][R4.64+-0x6] ;  /* 0xfffffa04042a7981 */ /* 0x000ea8000c1e1500 */
[----:B------:R-:W3:Y:S04]  /*0600*/  LDG.E.U8 R26, desc[UR4][R4.64+-0x7] ;  /* 0xfffff904041a7981 */ /* 0x000ee8000c1e1100 */
[----:B------:R-:W4:Y:S04]  /*0610*/  LDG.E.64 R14, desc[UR4][R4.64+-0x40] ;  /* 0xffffc004040e7981 */ /* 0x000f28000c1e1b00 */
[----:B------:R-:W5:Y:S04]  /*0620*/  LDG.E.64 R20, desc[UR4][R4.64+-0x38] ;  /* 0xffffc80404147981 */ /* 0x000f68000c1e1b00 */
[----:B------:R-:W5:Y:S04]  /*0630*/  LDG.E.64 R22, desc[UR4][R4.64+-0x30] ;  /* 0xffffd00404167981 */ /* 0x000f68000c1e1b00 */
[----:B------:R-:W5:Y:S01]  /*0640*/  LDG.E.64 R24, desc[UR4][R4.64+-0x28] ;  /* 0xffffd80404187981 */ /* 0x000f62000c1e1b00 */
[----:B0-----:R-:W-:-:S03]  /*0650*/  IMAD.WIDE R8, R9, 0x40, R2 ;  /* 0x0000004009087825 */ /* 0x001fc600078e0202 */
[----:B------:R-:W5:Y:S04]  /*0660*/  LDG.E.64 R32, desc[UR4][R4.64+-0x20] ;  /* 0xffffe00404207981 */ /* 0x000f68000c1e1b00 */
[----:B------:R-:W2:Y:S04]  /*0670*/  LDG.E.64 R34, desc[UR4][R8.64] ;  /* 0x0000000408227981 */ /* 0x000ea8000c1e1b00 */
[----:B------:R-:W3:Y:S04]  /*0680*/  LDG.E.64 R36, desc[UR4][R8.64+0x8] ;  /* 0x0000080408247981 */ /* 0x000ee8000c1e1b00 */
[----:B------:R-:W4:Y:S04]  /*0690*/  LDG.E.64 R38, desc[UR4][R8.64+0x10] ;  /* 0x0000100408267981 */ /* 0x000f28000c1e1b00 */
[----:B------:R-:W5:Y:S04]  /*06a0*/  LDG.E.64 R40, desc[UR4][R8.64+0x18] ;  /* 0x0000180408287981 */ /* 0x000f68000c1e1b00 */
[----:B------:R-:W5:Y:S04]  /*06b0*/  LDG.E.64 R10, desc[UR4][R8.64+0x20] ;  /* 0x00002004080a7981 */ /* 0x000f68000c1e1b00 */
[----:B------:R-:W5:Y:S04]  /*06c0*/  LDG.E.64 R12, desc[UR4][R8.64+0x28] ;  /* 0x00002804080c7981 */ /* 0x000f68000c1e1b00 */
[----:B------:R-:W5:Y:S04]  /*06d0*/  LDG.E.64 R16, desc[UR4][R8.64+0x30] ;  /* 0x0000300408107981 */ /* 0x000f68000c1e1b00 */
[----:B------:R-:W5:Y:S04]  /*06e0*/  LDG.E.64 R18, desc[UR4][R8.64+0x38] ;  /* 0x0000380408127981 */ /* 0x000f68000c1e1b00 */
[----:B------:R-:W5:Y:S04]  /*06f0*/  LDG.E.64 R30, desc[UR4][R4.64+-0x18] ;  /* 0xffffe804041e7981 */ /* 0x000f68000c1e1b00 */
[----:B------:R-:W5:Y:S04]  /*0700*/  LDG.E R27, desc[UR4][R4.64+-0x4] ;  /* 0xfffffc04041b7981 */ /* 0x000f68000c1e1900 */
[----:B------:R-:W5:Y:S04]  /*0710*/  LDG.E.64 R28, desc[UR4][R4.64+-0x10] ;  /* 0xfffff004041c7981 */ /* 0x000f68000c1e1b00 */
[----:B--2---:R0:W-:Y:S04]  /*0720*/  STG.E.64 desc[UR4][R4.64+-0x40], R34 ;  /* 0xffffc02204007986 */ /* 0x0041e8000c101b04 */
[----:B---3--:R1:W-:Y:S01]  /*0730*/  STG.E.64 desc[UR4][R4.64+-0x38], R36 ;  /* 0xffffc82404007986 */ /* 0x0083e2000c101b04 */
[----:B0-----:R-:W-:-:S02]  /*0740*/  PRMT R34, R42, 0x7770, RZ ;  /* 0x000077702a227816 */ /* 0x001fc400000000ff */
[----:B------:R-:W-:Y:S01]  /*0750*/  PRMT R35, R42, 0x7771, RZ ;  /* 0x000077712a237816 */ /* 0x000fe200000000ff */
[----:B-1----:R-:W-:-:S03]  /*0760*/  IMAD.MOV.U32 R37, RZ, RZ, 0x1 ;  /* 0x00000001ff257424 */ /* 0x002fc600078e00ff */
[----:B------:R-:W-:Y:S02]  /*0770*/  PRMT R34, R34, 0x3340, R35 ;  /* 0x0000334022227816 */ /* 0x000fe40000000023 */
[----:B------:R-:W-:-:S04]  /*0780*/  PRMT R35, R37, 0x3340, R26 ;  /* 0x0000334025237816 */ /* 0x000fc8000000001a */
[----:B------:R-:W-:Y:S01]  /*0790*/  PRMT R26, R35, 0x5410, R34 ;  /* 0x00005410231a7816 */ /* 0x000fe20000000022 */
[----:B----4-:R0:W-:Y:S04]  /*07a0*/  STG.E.64 desc[UR4][R4.64+-0x30], R38 ;  /* 0xffffd02604007986 */ /* 0x0101e8000c101b04 */
[----:B-----5:R0:W-:Y:S04]  /*07b0*/  STG.E.64 desc[UR4][R4.64+-0x28], R40 ;  /* 0xffffd82804007986 */ /* 0x0201e8000c101b04 */
[----:B------:R0:W-:Y:S04]  /*07c0*/  STG.E.64 desc[UR4][R4.64+-0x20], R10 ;  /* 0xffffe00a04007986 */ /* 0x0001e8000c101b04 */
        /* <DEDUP_REMOVED lines=10> */
[----:B------:R0:W-:Y:S01]  /*0870*/  STG.E.64 desc[UR4][R8.64+0x38], R26 ;  /* 0x0000381a08007986 */ /* 0x0001e2000c101b04 */
[----:B------:R-:W-:Y:S05]  /*0880*/  BRA `(.L_x_4) ;  /* 0x0000001000c07947 */ /* 0x000fea0003800000 */
.L_x_5:
[----:B------:R-:W2:Y:S04]  /*0890*/  LDG.E.64 R20, desc[UR4][R4.64+-0x40] ;  /* 0xffffc00404147981 */ /* 0x000ea8000c1e1b00 */
[----:B------:R-:W2:Y:S02]  /*08a0*/  LDG.E.64 R2, desc[UR4][R8.64+-0x40] ;  /* 0xffffc00408027981 */ /* 0x000ea4000c1e1b00 */
[----:B--2---:R-:W-:Y:S02]  /*08b0*/  DADD R20, R20, R2 ;  /* 0x0000000014147229 */ /* 0x004fe40000000002 */
[----:B------:R-:W2:Y:S05]  /*08c0*/  LDG.E.64 R2, desc[UR4][R8.64+-0x38] ;  /* 0xffffc80408027981 */ /* 0x000eaa000c1e1b00 */
[----:B------:R0:W-:Y:S04]  /*08d0*/  STG.E.64 desc[UR4][R8.64+-0x40], R20 ;  /* 0xffffc01408007986 */ /* 0x0001e8000c101b04 */
[----:B------:R-:W2:Y:S02]  /*08e0*/  LDG.E.64 R18, desc[UR4][R4.64+-0x38] ;  /* 0xffffc80404127981 */ /* 0x000ea4000c1e1b00 */
[----:B--2---:R-:W-:-:S02]  /*08f0*/  DADD R18, R18, R2 ;  /* 0x0000000012127229 */ /* 0x004fc40000000002 */
[----:B------:R-:W2:Y:S05]  /*0900*/  LDG.E.64 R2, desc[UR4][R8.64+-0x30] ;  /* 0xffffd00408027981 */ /* 0x000eaa000c1e1b00 */
[----:B------:R0:W-:Y:S04]  /*0910*/  STG.E.64 desc[UR4][R8.64+-0x38], R18 ;  /* 0xffffc81208007986 */ /* 0x0001e8000c101b04 */
[----:B------:R-:W2:Y:S01]  /*0920*/  LDG.E.64 R10, desc[UR4][R4.64+-0x30] ;  /* 0xffffd004040a7981 */ /* 0x000ea2000c1e1b00 */
[----:B------:R-:W-:-:S02]  /*0930*/  DMUL R14, R18, R18 ;  /* 0x00000012120e7228 */ /* 0x000fc40000000000 */
[----:B--2---:R-:W-:Y:S01]  /*0940*/  DADD R10, R10, R2 ;  /* 0x000000000a0a7229 */ /* 0x004fe20000000002 */
[----:B------:R-:W2:Y:S06]  /*0950*/  LDG.E.64 R2, desc[UR4][R8.64+-0x28] ;  /* 0xffffd80408027981 */ /* 0x000eac000c1e1b00 */
[----:B------:R0:W-:Y:S04]  /*0960*/  STG.E.64 desc[UR4][R8.64+-0x30], R10 ;  /* 0xffffd00a08007986 */ /* 0x0001e8000c101b04 */
[----:B------:R-:W2:Y:S01]  /*0970*/  LDG.E.64 R12, desc[UR4][R4.64+-0x28] ;  /* 0xffffd804040c7981 */ /* 0x000ea2000c1e1b00 */
[----:B------:R-:W-:-:S03]  /*0980*/  DFMA R14, R20, R20, R14 ;  /* 0x00000014140e722b */ /* 0x000fc6000000000e */
[----:B------:R0:W-:Y:S04]  /*0990*/  STG.E.U8 desc[UR4][R8.64+-0x8], RZ ;  /* 0xfffff8ff08007986 */ /* 0x0001e8000c101104 */
[----:B------:R0:W-:Y:S01]  /*09a0*/  STG.E.64 desc[UR4][R8.64+-0x20], R14 ;  /* 0xffffe00e08007986 */ /* 0x0001e2000c101b04 */
[----:B------:R-:W-:-:S14]  /*09b0*/  DSETP.NEU.AND P0, PT, R14, RZ, PT ;  /* 0x000000ff0e00722a */ /* 0x000fdc0003f0d000 */
[----:B------:R0:W-:Y:S01]  /*09c0*/  @!P0 STG.E.64 desc[UR4][R8.64+-0x18], RZ ;  /* 0xffffe8ff08008986 */ /* 0x0001e2000c101b04 */
[----:B--2---:R-:W-:Y:S01]  /*09d0*/  DADD R12, R12, R2 ;  /* 0x000000000c0c7229 */ /* 0x004fe20000000002 */
[----:B------:R-:W-:-:S06]  /*09e0*/  @!P0 CS2R R2, SRZ ;  /* 0x0000000000028805 */ /* 0x000fcc000001ff00 */
[----:B------:R0:W-:Y:S01]  /*09f0*/  STG.E.64 desc[UR4][R8.64+-0x28], R12 ;  /* 0xffffd80c08007986 */ /* 0x0001e2000c101b04 */
[----:B------:R-:W-:Y:S05]  /*0a00*/  @!P0 BRA `(.L_x_6) ;  /* 0x0000000400d08947 */ /* 0x000fea0003800000 */
[----:B------:R-:W-:Y:S01]  /*0a10*/  DADD R24, -RZ, |R18| ;  /* 0x00000000ff187229 */ /* 0x000fe20000000512 */
[----:B------:R-:W-:Y:S01]  /*0a20*/  IMAD.MOV.U32 R2, RZ, RZ, 0x1 ;  /* 0x00000001ff027424 */ /* 0x000fe200078e00ff */
[--C-:B------:R-:W-:Y:S02]  /*0a30*/  DADD R26, -RZ, |R20|.reuse ;  /* 0x00000000ff1a7229 */ /* 0x100fe40000000514 */
[----:B------:R-:W-:-:S08]  /*0a40*/  DSETP.GT.AND P1, PT, |R18|, |R20|, PT ;  /* 0x400000141200722a */ /* 0x000fd00003f24200 */
[----:B------:R-:W-:Y:S02]  /*0a50*/  FSEL R17, R25, R27, P1 ;  /* 0x0000001b19117208 */ /* 0x000fe40000800000 */
[----:B------:R-:W-:Y:S02]  /*0a60*/  FSEL R16, R24, R26, P1 ;  /* 0x0000001a18107208 */ /* 0x000fe40000800000 */
[----:B------:R-:W1:Y:S01]  /*0a70*/  MUFU.RCP64H R3, R17 ;  /* 0x0000001100037308 */ /* 0x000e620000001800 */
[----:B------:R-:W-:Y:S02]  /*0a80*/  FSEL R26, R26, R24, P1 ;  /* 0x000000181a1a7208 */ /* 0x000fe40000800000 */
[----:B------:R-:W-:-:S04]  /*0a90*/  FSEL R27, R27, R25, P1 ;  /* 0x000000191b1b7208 */ /* 0x000fc80000800000 */
[----:B------:R-:W-:Y:S01]  /*0aa0*/  FSETP.GEU.AND P2, PT, |R27|, 6.5827683646048100446e-37, PT ;  /* 0x036000001b00780b */ /* 0x000fe20003f4e200 */
[----:B-1----:R-:W-:-:S08]  /*0ab0*/  DFMA R22, -R16, R2, 1 ;  /* 0x3ff000001016742b */ /* 0x002fd00000000102 */
[----:B------:R-:W-:-:S08]  /*0ac0*/  DFMA R22, R22, R22, R22 ;  /* 0x000000161616722b */ /* 0x000fd00000000016 */
[----:B------:R-:W-:-:S08]  /*0ad0*/  DFMA R22, R2, R22, R2 ;  /* 0x000000160216722b */ /* 0x000fd00000000002 */
[----:B------:R-:W-:-:S08]  /*0ae0*/  DFMA R2, -R16, R22, 1 ;  /* 0x3ff000001002742b */ /* 0x000fd00000000116 */
[----:B------:R-:W-:-:S08]  /*0af0*/  DFMA R2, R22, R2, R22 ;  /* 0x000000021602722b */ /* 0x000fd00000000016 */
[----:B------:R-:W-:-:S08]  /*0b00*/  DMUL R22, R2, R26 ;  /* 0x0000001a02167228 */ /* 0x000fd00000000000 */
[----:B------:R-:W-:-:S08]  /*0b10*/  DFMA R24, -R16, R22, R26 ;  /* 0x000000161018722b */ /* 0x000fd0000000011a */
[----:B------:R-:W-:-:S10]  /*0b20*/  DFMA R2, R2, R24, R22 ;  /* 0x000000180202722b */ /* 0x000fd40000000016 */
[----:B------:R-:W-:-:S05]  /*0b30*/  FFMA R22, RZ, R17, R3 ;  /* 0x00000011ff167223 */ /* 0x000fca0000000003 */
[----:B------:R-:W-:-:S13]  /*0b40*/  FSETP.GT.AND P0, PT, |R22|, 1.469367938527859385e-39, PT ;  /* 0x001000001600780b */ /* 0x000fda0003f04200 */
[----:B------:R-:W-:Y:S05]  /*0b50*/  @P0 BRA P2, `(.L_x_7) ;  /* 0x0000000000100947 */ /* 0x000fea0001000000 */
[----:B------:R-:W-:Y:S01]  /*0b60*/  IMAD.MOV.U32 R22, RZ, RZ, R16 ;  /* 0x000000ffff167224 */ /* 0x000fe200078e0010 */
[----:B------:R-:W-:Y:S01]  /*0b70*/  MOV R30, 0xba0 ;  /* 0x00000ba0001e7802 */ /* 0x000fe20000000f00 */
[----:B------:R-:W-:-:S07]  /*0b80*/  IMAD.MOV.U32 R23, RZ, RZ, R17 ;  /* 0x000000ffff177224 */ /* 0x000fce00078e0011 */
[----:B0-----:R-:W-:Y:S05]  /*0b90*/  CALL.REL.NOINC `($__internal_0_$__cuda_sm20_div_rn_f64_full) ;  /* 0x0000001c004c7944 */ /* 0x001fea0003c00000 */
.L_x_7:
[----:B------:R-:W-:Y:S01]  /*0ba0*/  DMUL R22, R2, R2 ;  /* 0x0000000202167228 */ /* 0x000fe20000000000 */
[----:B------:R-:W-:Y:S01]  /*0bb0*/  IMAD.MOV.U32 R24, RZ, RZ, -0x2449a4b7 ;  /* 0xdbb65b49ff187424 */ /* 0x000fe200078e00ff */
[----:B------:R-:W-:Y:S01]  /*0bc0*/  UMOV UR6, 0x2a25ff7e ;  /* 0x2a25ff7e00067882 */ /* 0x000fe20000000000 */
[----:B------:R-:W-:Y:S01]  /*0bd0*/  IMAD.MOV.U32 R25, RZ, RZ, 0x3f2d3b63 ;  /* 0x3f2d3b63ff197424 */ /* 0x000fe200078e00ff */
[----:B------:R-:W-:-:S05]  /*0be0*/  UMOV UR7, 0x3ef53e1d ;  /* 0x3ef53e1d00077882 */ /* 0x000fca0000000000 */
[----:B------:R-:W-:Y:S01]  /*0bf0*/  DFMA R24, R22, -UR6, R24 ;  /* 0x8000000616187c2b */ /* 0x000fe20008000018 */
[----:B------:R-:W-:Y:S01]  /*0c00*/  UMOV UR6, 0x8dde082e ;  /* 0x8dde082e00067882 */ /* 0x000fe20000000000 */
[----:B------:R-:W-:-:S06]  /*0c10*/  UMOV UR7, 0x3f531278 ;  /* 0x3f53127800077882 */ /* 0x000fcc0000000000 */
[----:B------:R-:W-:Y:S01]  /*0c20*/  DFMA R24, R22, R24, -UR6 ;  /* 0x8000000616187e2b */ /* 0x000fe20008000018 */
[----:B------:R-:W-:Y:S01]  /*0c30*/  UMOV UR6, 0xc8249315 ;  /* 0xc824931500067882 */ /* 0x000fe20000000000 */
[----:B------:R-:W-:-:S06]  /*0c40*/  UMOV UR7, 0x3f6f9690 ;  /* 0x3f6f969000077882 */ /* 0x000fcc0000000000 */
[----:B------:R-:W-:Y:S01]  /*0c50*/  DFMA R24, R22, R24, UR6 ;  /* 0x0000000616187e2b */ /* 0x000fe20008000018 */
        /* <DEDUP_REMOVED lines=44> */
[----:B------:R-:W-:-:S08]  /*0f20*/  DFMA R24, R22, R24, -UR6 ;  /* 0x8000000616187e2b */ /* 0x000fd00008000018 */
[----:B------:R-:W-:-:S08]  /*0f30*/  DMUL R24, R22, R24 ;  /* 0x0000001816187228 */ /* 0x000fd00000000000 */
[----:B------:R-:W-:Y:S01]  /*0f40*/  DFMA R24, R24, R2, R2 ;  /* 0x000000021818722b */ /* 0x000fe20000000002 */
[----:B------:R-:W-:Y:S10]  /*0f50*/  @!P1 BRA `(.L_x_8) ;  /* 0x0000000000209947 */ /* 0x000ff40003800000 */
[----:B------:R-:W-:Y:S01]  /*0f60*/  DADD R2, -RZ, -R24 ;  /* 0x00000000ff027229 */ /* 0x000fe20000000918 */
[----:B------:R-:W-:Y:S01]  /*0f70*/  ISETP.GE.AND P1, PT, R21, RZ, PT ;  /* 0x000000ff1500720c */ /* 0x000fe20003f26270 */
[----:B------:R-:W-:Y:S01]  /*0f80*/  UMOV UR6, 0x54442d18 ;  /* 0x54442d1800067882 */ /* 0x000fe20000000000 */
[----:B------:R-:W-:-:S07]  /*0f90*/  UMOV UR7, 0x3ff921fb ;  /* 0x3ff921fb00077882 */ /* 0x000fce0000000000 */
[----:B------:R-:W-:Y:S02]  /*0fa0*/  FSEL R2, R24, R2, !P1 ;  /* 0x0000000218027208 */ /* 0x000fe40004800000 */
[----:B------:R-:W-:-:S06]  /*0fb0*/  FSEL R3, R25, R3, !P1 ;  /* 0x0000000319037208 */ /* 0x000fcc0004800000 */
[----:B------:R-:W-:Y:S01]  /*0fc0*/  DADD R2, R2, UR6 ;  /* 0x0000000602027e29 */ /* 0x000fe20008000000 */
[----:B------:R-:W-:Y:S10]  /*0fd0*/  BRA `(.L_x_9) ;  /* 0x0000000000187947 */ /* 0x000ff40003800000 */
.L_x_8:
[----:B------:R-:W-:Y:S01]  /*0fe0*/  UMOV UR6, 0x54442d18 ;  /* 0x54442d1800067882 */ /* 0x000fe20000000000 */
[----:B------:R-:W-:Y:S01]  /*0ff0*/  UMOV UR7, 0x400921fb ;  /* 0x400921fb00077882 */ /* 0x000fe20000000000 */
[----:B------:R-:W-:Y:S01]  /*1000*/  ISETP.GE.AND P1, PT, R21, RZ, PT ;  /* 0x000000ff1500720c */ /* 0x000fe20003f26270 */
[----:B------:R-:W-:-:S10]  /*1010*/  DADD R2, -R24, UR6 ;  /* 0x0000000618027e29 */ /* 0x000fd40008000100 */
[----:B------:R-:W-:Y:S02]  /*1020*/  FSEL R2, R2, R24, !P1 ;  /* 0x0000001802027208 */ /* 0x000fe40004800000 */
[----:B------:R-:W-:-:S07]  /*1030*/  FSEL R3, R3, R25, !P1 ;  /* 0x0000001903037208 */ /* 0x000fce0004800000 */
.L_x_9:
[----:B------:R-:W-:Y:S02]  /*1040*/  DSETP.NEU.AND P2, PT, R16, RZ, PT ;  /* 0x000000ff1000722a */ /* 0x000fe40003f4d000 */
[----:B------:R-:W-:-:S08]  /*1050*/  DADD R22, |R20|, |R18| ;  /* 0x0000000014167229 */ /* 0x000fd00000000612 */
[----:B------:R-:W-:-:S04]  /*1060*/  DSETP.NAN.AND P0, PT, R22, R22, PT ;  /* 0x000000161600722a */ /* 0x000fc80003f08000 */
[----:B------:R-:W-:Y:S02]  /*1070*/  @!P2 FSEL R16, RZ, 3.37028055040000000000e+12, P1 ;  /* 0x54442d18ff10a808 */ /* 0x000fe40000800000 */
[----:B------:R-:W-:Y:S01]  /*1080*/  @!P2 FSEL R17, RZ, 2.1426990032196044922, P1 ;  /* 0x400921fbff11a808 */ /* 0x000fe20000800000 */
[----:B------:R-:W-:Y:S07]  /*1090*/  @!P2 BRA `(.L_x_10) ;  /* 0x00000000001ca947 */ /* 0x000fee0003800000 */
[----:B------:R-:W-:Y:S01]  /*10a0*/  IMAD.MOV.U32 R17, RZ, RZ, 0x7f3321d2 ;  /* 0x7f3321d2ff117424 */ /* 0x000fe200078e00ff */
[----:B------:R-:W-:Y:S01]  /*10b0*/  DSETP.NEU.AND P2, PT, |R20|, |R18|, PT ;  /* 0x400000121400722a */ /* 0x000fe20003f4d200 */
[----:B------:R-:W-:-:S03]  /*10c0*/  IMAD.MOV.U32 R16, RZ, RZ, 0x4002d97c ;  /* 0x4002d97cff107424 */ /* 0x000fc600078e00ff */
[----:B------:R-:W-:Y:S02]  /*10d0*/  FSEL R17, R17, 3.37028055040000000000e+12, !P1 ;  /* 0x54442d1811117808 */ /* 0x000fe40004800000 */
[----:B0-----:R-:W-:Y:S02]  /*10e0*/  FSEL R21, R16, 1.8213495016098022461, !P1 ;  /* 0x3fe921fb10157808 */ /* 0x001fe40004800000 */
[----:B------:R-:W-:Y:S02]  /*10f0*/  FSEL R16, R17, R2, !P2 ;  /* 0x0000000211107208 */ /* 0x000fe40005000000 */
[----:B------:R-:W-:-:S07]  /*1100*/  FSEL R17, R21, R3, !P2 ;  /* 0x0000000315117208 */ /* 0x000fce0005000000 */
.L_x_10:
[----:B0-----:R-:W-:Y:S02]  /*1110*/  LOP3.LUT R19, R17, 0x80000000, R19, 0xb8, !PT ;  /* 0x8000000011137812 */ /* 0x001fe400078eb813 */
[----:B------:R-:W-:Y:S02]  /*1120*/  FSEL R2, R22, R16, P0 ;  /* 0x0000001016027208 */ /* 0x000fe40000000000 */
[----:B------:R-:W-:-:S05]  /*1130*/  FSEL R3, R23, R19, P0 ;  /* 0x0000001317037208 */ /* 0x000fca0000000000 */
[----:B------:R1:W-:Y:S02]  /*1140*/  STG.E.64 desc[UR4][R8.64+-0x18], R2 ;  /* 0xffffe80208007986 */ /* 0x0003e4000c101b04 */
.L_x_6:
[----:B------:R-:W-:Y:S01]  /*1150*/  UMOV UR6, 0x54442d18 ;  /* 0x54442d1800067882 */ /* 0x000fe20000000000 */
[----:B------:R-:W-:Y:S01]  /*1160*/  UMOV UR7, 0x401921fb ;  /* 0x401921fb00077882 */ /* 0x000fe20000000000 */
[C---:B------:R-:W-:Y:S02]  /*1170*/  DSETP.GEU.AND P0, PT, R2.reuse, RZ, PT ;  /* 0x000000ff0200722a */ /* 0x040fe40003f0e000 */
[----:B------:R-:W-:-:S10]  /*1180*/  DADD R16, R2, UR6 ;  /* 0x0000000602107e29 */ /* 0x000fd40008000000 */
[----:B0-----:R-:W-:Y:S02]  /*1190*/  FSEL R18, R16, R2, !P0 ;  /* 0x0000000210127208 */ /* 0x001fe40004000000 */
[----:B------:R-:W-:-:S06]  /*11a0*/  FSEL R19, R17, R3, !P0 ;  /* 0x0000000311137208 */ /* 0x000fcc0004000000 */
[C---:B------:R-:W-:Y:S02]  /*11b0*/  DSETP.GE.AND P0, PT, R18.reuse, UR6, PT ;  /* 0x0000000612007e2a */ /* 0x040fe4000bf06000 */
[----:B------:R-:W-:-:S04]  /*11c0*/  DADD R16, R18, -UR6 ;  /* 0x8000000612107e29 */ /* 0x000fc80008000000 */
[----:B------:R-:W-:-:S06]  /*11d0*/  DSETP.LT.OR P1, PT, R2, RZ, P0 ;  /* 0x000000ff0200722a */ /* 0x000fcc0000721400 */
[----:B-1----:R-:W-:Y:S02]  /*11e0*/  FSEL R2, R16, R18, P0 ;  /* 0x0000001210027208 */ /* 0x002fe40000000000 */
[----:B------:R-:W-:Y:S01]  /*11f0*/  FSEL R3, R17, R19, P0 ;  /* 0x0000001311037208 */ /* 0x000fe20000000000 */
[----:B------:R-:W-:-:S05]  /*1200*/  DSETP.NEU.AND P0, PT, R14, RZ, PT ;  /* 0x000000ff0e00722a */ /* 0x000fca0003f0d000 */
[----:B------:R0:W-:Y:S01]  /*1210*/  @P1 STG.E.64 desc[UR4][R8.64+-0x18], R2 ;  /* 0xffffe80208001986 */ /* 0x0001e2000c101b04 */
[----:B------:R-:W-:-:S14]  /*1220*/  DSETP.NEU.OR P0, PT, R12, |R10|, P0 ;  /* 0x4000000a0c00722a */ /* 0x000fdc000070d400 */
[----:B0-----:R-:W-:Y:S05]  /*1230*/  @P0 BRA `(.L_x_11) ;  /* 0x0000000000180947 */ /* 0x001fea0003800000 */
[C---:B------:R-:W-:Y:S02]  /*1240*/  DSETP.GE.AND P0, PT, R10.reuse, RZ, PT ;  /* 0x000000ff0a00722a */ /* 0x040fe40003f06000 */
[----:B------:R-:W-:-:S12]  /*1250*/  DADD R10, |R10|, 100000 ;  /* 0x40f86a000a0a7429 */ /* 0x000fd80000000200 */
[----:B------:R-:W-:Y:S01]  /*1260*/  @!P0 DADD R2, -RZ, -R10 ;  /* 0x00000000ff028229 */ /* 0x000fe2000000090a */
[----:B------:R1:W-:Y:S06]  /*1270*/  @P0 STG.E.64 desc[UR4][R8.64+-0x10], R10 ;  /* 0xfffff00a08000986 */ /* 0x0003ec000c101b04 */
[----:B------:R1:W-:Y:S01]  /*1280*/  @!P0 STG.E.64 desc[UR4][R8.64+-0x10], R2 ;  /* 0xfffff00208008986 */ /* 0x0003e2000c101b04 */
[----:B------:R-:W-:Y:S05]  /*1290*/  BRA `(.L_x_12) ;  /* 0x0000000400e87947 */ /* 0x000fea0003800000 */
.L_x_11:
[C-C-:B------:R-:W-:Y:S01]  /*12a0*/  DADD R16, |R10|.reuse, R12.reuse ;  /* 0x000000000a107229 */ /* 0x140fe2000000020c */
[----:B------:R-:W-:Y:S01]  /*12b0*/  IMAD.MOV.U32 R18, RZ, RZ, 0x1 ;  /* 0x00000001ff127424 */ /* 0x000fe200078e00ff */
[C-C-:B------:R-:W-:Y:S02]  /*12c0*/  DADD R2, R10.reuse, R12.reuse ;  /* 0x000000000a027229 */ /* 0x140fe4000000000c */
[----:B------:R-:W-:-:S04]  /*12d0*/  DADD R12, -R10, R12 ;  /* 0x000000000a0c7229 */ /* 0x000fc8000000010c */
[----:B------:R-:W-:-:S04]  /*12e0*/  DMUL R16, R16, R16 ;  /* 0x0000001010107228 */ /* 0x000fc80000000000 */
[----:B------:R-:W-:Y:S02]  /*12f0*/  DFMA R2, R2, R12, -R14 ;  /* 0x0000000c0202722b */ /* 0x000fe4000000080e */
[----:B------:R-:W0:Y:S06]  /*1300*/  MUFU.RCP64H R19, R17 ;  /* 0x0000001100137308 */ /* 0x000e2c0000001800 */
[----:B------:R-:W-:Y:S02]  /*1310*/  DSETP.MAX.AND P0, P1, RZ, R2, PT ;  /* 0x00000002ff00722a */ /* 0x000fe4000390f000 */
[----:B------:R-:W-:-:S02]  /*1320*/  IMAD.MOV.U32 R13, RZ, RZ, R2 ;  /* 0x000000ffff0d7224 */ /* 0x000fc400078e0002 */
[----:B------:R-:W-:Y:S01]  /*1330*/  IMAD.MOV.U32 R2, RZ, RZ, RZ ;  /* 0x000000ffff027224 */ /* 0x000fe200078e00ff */
[----:B0-----:R-:W-:-:S08]  /*1340*/  DFMA R20, -R16, R18, 1 ;  /* 0x3ff000001014742b */ /* 0x001fd00000000112 */
[----:B------:R-:W-:-:S08]  /*1350*/  DFMA R20, R20, R20, R20 ;  /* 0x000000141414722b */ /* 0x000fd00000000014 */
[----:B------:R-:W-:Y:S01]  /*1360*/  DFMA R20, R18, R20, R18 ;  /* 0x000000141214722b */ /* 0x000fe20000000012 */
[C---:B------:R-:W-:Y:S02]  /*1370*/  FSEL R19, R2.reuse, R3, P0 ;  /* 0x0000000302137208 */ /* 0x040fe40000000000 */
[----:B------:R-:W-:Y:S02]  /*1380*/  @P1 LOP3.LUT R19, R3, 0x80000, RZ, 0xfc, !PT ;  /* 0x0008000003131812 */ /* 0x000fe400078efcff */
[----:B------:R-:W-:-:S03]  /*1390*/  SEL R2, R2, R13, P0 ;  /* 0x0000000d02027207 */ /* 0x000fc60000000000 */
[----:B------:R-:W-:Y:S01]  /*13a0*/  DFMA R12, -R16, R20, 1 ;  /* 0x3ff00000100c742b */ /* 0x000fe20000000114 */
[----:B------:R-:W-:-:S06]  /*13b0*/  IMAD.MOV.U32 R3, RZ, RZ, R19 ;  /* 0x000000ffff037224 */ /* 0x000fcc00078e0013 */
[----:B------:R-:W-:Y:S02]  /*13c0*/  DADD R18, R14, R2 ;  /* 0x000000000e127229 */ /* 0x000fe40000000002 */
[----:B------:R-:W-:-:S08]  /*13d0*/  DFMA R12, R20, R12, R20 ;  /* 0x0000000c140c722b */ /* 0x000fd00000000014 */
[----:B------:R-:W-:Y:S01]  /*13e0*/  DMUL R2, R18, R12 ;  /* 0x0000000c12027228 */ /* 0x000fe20000000000 */
[----:B------:R-:W-:-:S07]  /*13f0*/  FSETP.GEU.AND P1, PT, |R19|, 6.5827683646048100446e-37, PT ;  /* 0x036000001300780b */ /* 0x000fce0003f2e200 */
[----:B------:R-:W-:-:S08]  /*1400*/  DFMA R14, -R16, R2, R18 ;  /* 0x00000002100e722b */ /* 0x000fd00000000112 */
[----:B------:R-:W-:-:S10]  /*1410*/  DFMA R2, R12, R14, R2 ;  /* 0x0000000e0c02722b */ /* 0x000fd40000000002 */
[----:B------:R-:W-:-:S05]  /*1420*/  FFMA R12, RZ, R17, R3 ;  /* 0x00000011ff0c7223 */ /* 0x000fca0000000003 */
[----:B------:R-:W-:-:S13]  /*1430*/  FSETP.GT.AND P0, PT, |R12|, 1.469367938527859385e-39, PT ;  /* 0x001000000c00780b */ /* 0x000fda0003f04200 */
[----:B------:R-:W-:Y:S05]  /*1440*/  @P0 BRA P1, `(.L_x_13) ;  /* 0x0000000000180947 */ /* 0x000fea0000800000 */
[----:B------:R-:W-:Y:S01]  /*1450*/  IMAD.MOV.U32 R26, RZ, RZ, R18 ;  /* 0x000000ffff1a7224 */ /* 0x000fe200078e0012 */
[----:B------:R-:W-:Y:S01]  /*1460*/  MOV R30, 0x14b0 ;  /* 0x000014b0001e7802 */ /* 0x000fe20000000f00 */
[----:B------:R-:W-:Y:S02]  /*1470*/  IMAD.MOV.U32 R27, RZ, RZ, R19 ;  /* 0x000000ffff1b7224 */ /* 0x000fe400078e0013 */
[----:B------:R-:W-:Y:S02]  /*1480*/  IMAD.MOV.U32 R22, RZ, RZ, R16 ;  /* 0x000000ffff167224 */ /* 0x000fe400078e0010 */
[----:B------:R-:W-:-:S07]  /*1490*/  IMAD.MOV.U32 R23, RZ, RZ, R17 ;  /* 0x000000ffff177224 */ /* 0x000fce00078e0011 */
[----:B------:R-:W-:Y:S05]  /*14a0*/  CALL.REL.NOINC `($__internal_0_$__cuda_sm20_div_rn_f64_full) ;  /* 0x0000001400087944 */ /* 0x000fea0003c00000 */
.L_x_13:
[----:B------:R-:W-:Y:S01]  /*14b0*/  ISETP.GT.AND P0, PT, R3, 0xfffff, PT ;  /* 0x000fffff0300780c */ /* 0x000fe20003f04270 */
[----:B------:R-:W-:Y:S01]  /*14c0*/  IMAD.MOV.U32 R12, RZ, RZ, R2 ;  /* 0x000000ffff0c7224 */ /* 0x000fe200078e0002 */
[----:B------:R-:W-:Y:S01]  /*14d0*/  BSSY.RECONVERGENT B1, `(.L_x_14) ;  /* 0x0000051000017945 */ /* 0x000fe20003800200 */
[--C-:B------:R-:W-:Y:S01]  /*14e0*/  IMAD.MOV.U32 R13, RZ, RZ, R3.reuse ;  /* 0x000000ffff0d7224 */ /* 0x100fe200078e0003 */
[----:B------:R-:W-:Y:S01]  /*14f0*/  MOV R19, 0xfffffc01 ;  /* 0xfffffc0100137802 */ /* 0x000fe20000000f00 */
[----:B------:R-:W-:-:S08]  /*1500*/  IMAD.MOV.U32 R18, RZ, RZ, R3 ;  /* 0x000000ffff127224 */ /* 0x000fd000078e0003 */
[----:B------:R-:W-:Y:S01]  /*1510*/  @!P0 DMUL R12, R12, 1.80143985094819840000e+16 ;  /* 0x435000000c0c8828 */ /* 0x000fe20000000000 */
[----:B------:R-:W-:-:S09]  /*1520*/  @!P0 IMAD.MOV.U32 R19, RZ, RZ, -0x435 ;  /* 0xfffffbcbff138424 */ /* 0x000fd200078e00ff */
[----:B------:R-:W-:Y:S02]  /*1530*/  @!P0 IMAD.MOV.U32 R18, RZ, RZ, R13 ;  /* 0x000000ffff128224 */ /* 0x000fe400078e000d */
[----:B------:R-:W-:Y:S02]  /*1540*/  @!P0 IMAD.MOV.U32 R2, RZ, RZ, R12 ;  /* 0x000000ffff028224 */ /* 0x000fe400078e000c */
[----:B------:R-:W-:-:S05]  /*1550*/  VIADD R3, R18, 0xffffffff ;  /* 0xffffffff12037836 */ /* 0x000fca0000000000 */
[----:B------:R-:W-:-:S13]  /*1560*/  ISETP.GT.U32.AND P1, PT, R3, 0x7feffffe, PT ;  /* 0x7feffffe0300780c */ /* 0x000fda0003f24070 */
[----:B------:R-:W-:Y:S05]  /*1570*/  @P1 BRA `(.L_x_15) ;  /* 0x0000000400001947 */ /* 0x000fea0003800000 */
[C---:B------:R-:W-:Y:S01]  /*1580*/  LOP3.LUT R3, R18.reuse, 0xfffff, RZ, 0xc0, !PT ;  /* 0x000fffff12037812 */ /* 0x040fe200078ec0ff */
[----:B------:R-:W-:Y:S01]  /*1590*/  IMAD.MOV.U32 R12, RZ, RZ, RZ ;  /* 0x000000ffff0c7224 */ /* 0x000fe200078e00ff */
[----:B------:R-:W-:Y:S01]  /*15a0*/  UMOV UR6, 0x3ae80f1e ;  /* 0x3ae80f1e00067882 */ /* 0x000fe20000000000 */
[----:B------:R-:W-:Y:S01]  /*15b0*/  IMAD.MOV.U32 R22, RZ, RZ, -0x748574fc ;  /* 0x8b7a8b04ff167424 */ /* 0x000fe200078e00ff */
[----:B------:R-:W-:Y:S01]  /*15c0*/  LOP3.LUT R3, R3, 0x3ff00000, RZ, 0xfc, !PT ;  /* 0x3ff0000003037812 */ /* 0x000fe200078efcff */
[----:B------:R-:W-:Y:S01]  /*15d0*/  IMAD.MOV.U32 R23, RZ, RZ, 0x3ed0ee25 ;  /* 0x3ed0ee25ff177424 */ /* 0x000fe200078e00ff */
[----:B------:R-:W-:Y:S01]  /*15e0*/  UMOV UR7, 0x3eb1380b ;  /* 0x3eb1380b00077882 */ /* 0x000fe20000000000 */
[----:B------:R-:W-:Y:S01]  /*15f0*/  LEA.HI R24, R18, R19, RZ, 0xc ;  /* 0x0000001312187211 */ /* 0x000fe200078f60ff */
[----:B------:R-:W-:Y:S01]  /*1600*/  IMAD.MOV.U32 R25, RZ, RZ, 0x43300000 ;  /* 0x43300000ff197424 */ /* 0x000fe200078e00ff */
[----:B------:R-:W-:Y:S01]  /*1610*/  ISETP.GE.U32.AND P0, PT, R3, 0x3ff6a09f, PT ;  /* 0x3ff6a09f0300780c */ /* 0x000fe20003f06070 */
[----:B------:R-:W-:Y:S01]  /*1620*/  UMOV UR8, 0x80000000 ;  /* 0x8000000000087882 */ /* 0x000fe20000000000 */
[----:B------:R-:W-:-:S11]  /*1630*/  UMOV UR9, 0x43300000 ;  /* 0x4330000000097882 */ /* 0x000fd60000000000 */
[----:B------:R-:W-:Y:S02]  /*1640*/  @P0 VIADD R13, R3, 0xfff00000 ;  /* 0xfff00000030d0836 */ /* 0x000fe40000000000 */
[----:B------:R-:W-:Y:S02]  /*1650*/  @P0 VIADD R24, R24, 0x1 ;  /* 0x0000000118180836 */ /* 0x000fe40000000000 */
[----:B------:R-:W-:-:S03]  /*1660*/  @P0 IMAD.MOV.U32 R3, RZ, RZ, R13 ;  /* 0x000000ffff030224 */ /* 0x000fc600078e000d */
[----:B------:R-:W-:-:S03]  /*1670*/  LOP3.LUT R24, R24, 0x80000000, RZ, 0x3c, !PT ;  /* 0x8000000018187812 */ /* 0x000fc600078e3cff */
[C---:B------:R-:W-:Y:S02]  /*1680*/  DADD R20, R2.reuse, 1 ;  /* 0x3ff0000002147429 */ /* 0x040fe40000000000 */
[----:B------:R-:W-:-:S04]  /*1690*/  DADD R2, R2, -1 ;  /* 0xbff0000002027429 */ /* 0x000fc80000000000 */
[----:B------:R-:W0:Y:S02]  /*16a0*/  MUFU.RCP64H R13, R21 ;  /* 0x00000015000d7308 */ /* 0x000e240000001800 */
[----:B0-----:R-:W-:-:S08]  /*16b0*/  DFMA R14, -R20, R12, 1 ;  /* 0x3ff00000140e742b */ /* 0x001fd0000000010c */
[----:B------:R-:W-:-:S08]  /*16c0*/  DFMA R14, R14, R14, R14 ;  /* 0x0000000e0e0e722b */ /* 0x000fd0000000000e */
[----:B------:R-:W-:-:S08]  /*16d0*/  DFMA R12, R12, R14, R12 ;  /* 0x0000000e0c0c722b */ /* 0x000fd0000000000c */
[----:B------:R-:W-:-:S08]  /*16e0*/  DMUL R14, R2, R12 ;  /* 0x0000000c020e7228 */ /* 0x000fd00000000000 */
[----:B------:R-:W-:-:S08]  /*16f0*/  DFMA R14, R2, R12, R14 ;  /* 0x0000000c020e722b */ /* 0x000fd0000000000e */
[----:B------:R-:W-:Y:S02]  /*1700*/  DMUL R16, R14, R14 ;  /* 0x0000000e0e107228 */ /* 0x000fe40000000000 */
[----:B------:R-:W-:-:S06]  /*1710*/  DADD R18, R2, -R14 ;  /* 0x0000000002127229 */ /* 0x000fcc000000080e */
[----:B------:R-:W-:Y:S01]  /*1720*/  DFMA R20, R16, UR6, R22 ;  /* 0x0000000610147c2b */ /* 0x000fe20008000016 */
[----:B------:R-:W-:Y:S01]  /*1730*/  UMOV UR6, 0x9f02676f ;  /* 0x9f02676f00067882 */ /* 0x000fe20000000000 */
[----:B------:R-:W-:Y:S01]  /*1740*/  UMOV UR7, 0x3ef3b266 ;  /* 0x3ef3b26600077882 */ /* 0x000fe20000000000 */
[----:B------:R-:W-:Y:S02]  /*1750*/  DADD R22, R18, R18 ;  /* 0x0000000012167229 */ /* 0x000fe40000000012 */
[----:B------:R-:W-:Y:S01]  /*1760*/  DADD R18, R24, -UR8 ;  /* 0x8000000818127e29 */ /* 0x000fe20008000000 */
[----:B------:R-:W-:Y:S01]  /*1770*/  UMOV UR8, 0xfefa39ef ;  /* 0xfefa39ef00087882 */ /* 0x000fe20000000000 */
[----:B------:R-:W-:Y:S01]  /*1780*/  UMOV UR9, 0x3fe62e42 ;  /* 0x3fe62e4200097882 */ /* 0x000fe20000000000 */
[----:B------:R-:W-:Y:S01]  /*1790*/  DFMA R20, R16, R20, UR6 ;  /* 0x0000000610147e2b */ /* 0x000fe20008000014 */
[----:B------:R-:W-:Y:S01]  /*17a0*/  UMOV UR6, 0xa9ab0956 ;  /* 0xa9ab095600067882 */ /* 0x000fe20000000000 */
[----:B------:R-:W-:Y:S01]  /*17b0*/  UMOV UR7, 0x3f1745cb ;  /* 0x3f1745cb00077882 */ /* 0x000fe20000000000 */
[----:B------:R-:W-:-:S02]  /*17c0*/  DFMA R22, R2, -R14, R22 ;  /* 0x8000000e0216722b */ /* 0x000fc40000000016 */
[----:B------:R-:W-:-:S03]  /*17d0*/  DFMA R2, R18, UR8, R14 ;  /* 0x0000000812027c2b */ /* 0x000fc6000800000e */
[----:B------:R-:W-:Y:S01]  /*17e0*/  DFMA R20, R16, R20, UR6 ;  /* 0x0000000610147e2b */ /* 0x000fe20008000014 */
[----:B------:R-:W-:Y:S01]  /*17f0*/  UMOV UR6, 0x2d1b5154 ;  /* 0x2d1b515400067882 */ /* 0x000fe20000000000 */
[----:B------:R-:W-:Y:S01]  /*1800*/  UMOV UR7, 0x3f3c71c7 ;  /* 0x3f3c71c700077882 */ /* 0x000fe20000000000 */
[----:B------:R-:W-:-:S05]  /*1810*/  DMUL R22, R12, R22 ;  /* 0x000000160c167228 */ /* 0x000fca0000000000 */
[----:B------:R-:W-:Y:S01]  /*1820*/  DFMA R20, R16, R20, UR6 ;  /* 0x0000000610147e2b */ /* 0x000fe20008000014 */
[----:B------:R-:W-:Y:S01]  /*1830*/  UMOV UR6, 0x923be72d ;  /* 0x923be72d00067882 */ /* 0x000fe20000000000 */
[----:B------:R-:W-:-:S06]  /*1840*/  UMOV UR7, 0x3f624924 ;  /* 0x3f62492400077882 */ /* 0x000fcc0000000000 */
        /* <DEDUP_REMOVED lines=8> */
[----:B------:R-:W-:Y:S02]  /*18d0*/  UMOV UR7, 0x3fe62e42 ;  /* 0x3fe62e4200077882 */ /* 0x000fe40000000000 */
[----:B------:R-:W-:Y:S01]  /*18e0*/  DFMA R24, R18, -UR6, R2 ;  /* 0x8000000612187c2b */ /* 0x000fe20008000002 */
[----:B------:R-:W-:Y:S01]  /*18f0*/  UMOV UR6, 0x3b39803f ;  /* 0x3b39803f00067882 */ /* 0x000fe20000000000 */
[----:B------:R-:W-:Y:S02]  /*1900*/  UMOV UR7, 0x3c7abc9e ;  /* 0x3c7abc9e00077882 */ /* 0x000fe40000000000 */
[----:B------:R-:W-:-:S04]  /*1910*/  DMUL R20, R16, R20 ;  /* 0x0000001410147228 */ /* 0x000fc80000000000 */
[----:B------:R-:W-:-:S04]  /*1920*/  DADD R24, -R14, R24 ;  /* 0x000000000e187229 */ /* 0x000fc80000000118 */
[----:B------:R-:W-:-:S08]  /*1930*/  DFMA R20, R14, R20, R22 ;  /* 0x000000140e14722b */ /* 0x000fd00000000016 */
[----:B------:R-:W-:-:S08]  /*1940*/  DADD R20, R20, -R24 ;  /* 0x0000000014147229 */ /* 0x000fd00000000818 */
[----:B------:R-:W-:-:S08]  /*1950*/  DFMA R20, R18, UR6, R20 ;  /* 0x0000000612147c2b */ /* 0x000fd00008000014 */
[----:B------:R-:W-:Y:S01]  /*1960*/  DADD R2, R2, R20 ;  /* 0x0000000002027229 */ /* 0x000fe20000000014 */
[----:B------:R-:W-:Y:S10]  /*1970*/  BRA `(.L_x_16) ;  /* 0x0000000000187947 */ /* 0x000ff40003800000 */
.L_x_15:
[----:B------:R-:W-:Y:S01]  /*1980*/  IMAD.MOV.U32 R2, RZ, RZ, 0x0 ;  /* 0x00000000ff027424 */ /* 0x000fe200078e00ff */
[----:B------:R-:W-:Y:S01]  /*1990*/  LOP3.LUT P0, RZ, R13, 0x7fffffff, RZ, 0xc0, !PT ;  /* 0x7fffffff0dff7812 */ /* 0x000fe2000780c0ff */
[----:B------:R-:W-:-:S06]  /*19a0*/  IMAD.MOV.U32 R3, RZ, RZ, 0x7ff00000 ;  /* 0x7ff00000ff037424 */ /* 0x000fcc00078e00ff */
[----:B------:R-:W-:-:S10]  /*19b0*/  DFMA R2, R12, R2, +INF ;  /* 0x7ff000000c02742b */ /* 0x000fd40000000002 */
[----:B------:R-:W-:Y:S02]  /*19c0*/  FSEL R2, R2, RZ, P0 ;  /* 0x000000ff02027208 */ /* 0x000fe40000000000 */
[----:B------:R-:W-:-:S07]  /*19d0*/  FSEL R3, R3, -QNAN , P0 ;  /* 0xfff0000003037808 */ /* 0x000fce0000000000 */
.L_x_16:
[----:B------:R-:W-:Y:S05]  /*19e0*/  BSYNC.RECONVERGENT B1 ;  /* 0x0000000000017941 */ /* 0x000fea0003800200 */
.L_x_14:
[----:B------:R-:W-:Y:S02]  /*19f0*/  DSETP.GT.AND P0, PT, R10, RZ, PT ;  /* 0x000000ff0a00722a */ /* 0x000fe40003f04000 */
[----:B------:R-:W-:-:S07]  /*1a00*/  DMUL R10, R2, 0.5 ;  /* 0x3fe00000020a7828 */ /* 0x000fce0000000000 */
[----:B------:R0:W-:Y:S05]  /*1a10*/  STG.E.64 desc[UR4][R8.64+-0x10], R10 ;  /* 0xfffff00a08007986 */ /* 0x0001ea000c101b04 */
[----:B------:R-:W-:-:S07]  /*1a20*/  @P0 DADD R2, -RZ, -R10 ;  /* 0x00000000ff020229 */ /* 0x000fce000000090a */
[----:B------:R0:W-:Y:S04]  /*1a30*/  @P0 STG.E.64 desc[UR4][R8.64+-0x10], R2 ;  /* 0xfffff00208000986 */ /* 0x0001e8000c101b04 */
.L_x_12:
[----:B------:R-:W2:Y:S01]  /*1a40*/  LDC R23, c[0x0][0x3a8] ;  /* 0x0000ea00ff177b82 */ /* 0x000ea20000000800 */
[----:B------:R-:W0:Y:S02]  /*1a50*/  LDCU.64 UR6, c[0x0][0x380] ;  /* 0x00007000ff0677ac */ /* 0x000e240008000a00 */
[----:B01----:R-:W-:Y:S02]  /*1a60*/  IMAD.U32 R2, RZ, RZ, UR6 ;  /* 0x00000006ff027e24 */ /* 0x003fe4000f8e00ff */
[----:B------:R-:W-:Y:S02]  /*1a70*/  IMAD.U32 R3, RZ, RZ, UR7 ;  /* 0x00000007ff037e24 */ /* 0x000fe4000f8e00ff */
[----:B--2---:R-:W-:-:S05]  /*1a80*/  IMAD.WIDE R22, R23, 0x40, R2 ;  /* 0x0000004017167825 */ /* 0x004fca00078e0202 */
        /* <DEDUP_REMOVED lines=8> */
[----:B--2---:R2:W-:Y:S04]  /*1b10*/  STG.E.64 desc[UR4][R4.64+-0x40], R8 ;  /* 0xffffc00804007986 */ /* 0x0045e8000c101b04 */
[----:B---3--:R2:W-:Y:S04]  /*1b20*/  STG.E.64 desc[UR4][R4.64+-0x38], R10 ;  /* 0xffffc80a04007986 */ /* 0x0085e8000c101b04 */
[----:B----4-:R2:W-:Y:S04]  /*1b30*/  STG.E.64 desc[UR4][R4.64+-0x30], R12 ;  /* 0xffffd00c04007986 */ /* 0x0105e8000c101b04 */
[----:B-----5:R2:W-:Y:S04]  /*1b40*/  STG.E.64 desc[UR4][R4.64+-0x28], R14 ;  /* 0xffffd80e04007986 */ /* 0x0205e8000c101b04 */
[----:B------:R2:W-:Y:S04]  /*1b50*/  STG.E.64 desc[UR4][R4.64+-0x20], R16 ;  /* 0xffffe01004007986 */ /* 0x0005e8000c101b04 */
[----:B------:R2:W-:Y:S04]  /*1b60*/  STG.E.64 desc[UR4][R4.64+-0x18], R18 ;  /* 0xffffe81204007986 */ /* 0x0005e8000c101b04 */
[----:B------:R2:W-:Y:S04]  /*1b70*/  STG.E.64 desc[UR4][R4.64+-0x10], R20 ;  /* 0xfffff01404007986 */ /* 0x0005e8000c101b04 */
[----:B------:R2:W-:Y:S02]  /*1b80*/  STG.E.64 desc[UR4][R4.64+-0x8], R24 ;  /* 0xfffff81804007986 */ /* 0x0005e4000c101b04 */
.L_x_4:
[----:B------:R-:W-:Y:S05]  /*1b90*/  BSYNC.RECONVERGENT B0 ;  /* 0x0000000000007941 */ /* 0x000fea0003800200 */
.L_x_3:
[----:B0-2---:R-:W-:Y:S01]  /*1ba0*/  VIADD R11, R6, 0xffffffff ;  /* 0xffffffff060b7836 */ /* 0x005fe20000000000 */
[----:B------:R-:W-:Y:S03]  /*1bb0*/  BAR.SYNC.DEFER_BLOCKING 0x0 ;  /* 0x0000000000007b1d */ /* 0x000fe60000010000 */
[----:B------:R-:W-:Y:S01]  /*1bc0*/  IMAD R8, R11, R6, RZ ;  /* 0x000000060b087224 */ /* 0x000fe200078e02ff */
[----:B------:R-:W-:Y:S02]  /*1bd0*/  ISETP.NE.AND P0, PT, R0, R11, PT ;  /* 0x0000000b0000720c */ /* 0x000fe40003f05270 */
[----:B------:R-:W-:Y:S02]  /*1be0*/  BSSY.RECONVERGENT B0, `(.L_x_17) ;  /* 0x0000045000007945 */ /* 0x000fe40003800200 */
[----:B------:R-:W-:Y:S01]  /*1bf0*/  LEA.HI R13, R8, R8, RZ, 0x1 ;  /* 0x00000008080d7211 */ /* 0x000fe200078f08ff */
[----:B------:R-:W-:-:S03]  /*1c00*/  IMAD.WIDE R8, R0, 0x40, R2 ;  /* 0x0000004000087825 */ /* 0x000fc600078e0202 */
[----:B------:R-:W-:-:S05]  /*1c10*/  LEA.HI.SX32 R10, R13, R0, 0x1f ;  /* 0x000000000d0a7211 */ /* 0x000fca00078ffaff */
[----:B------:R-:W-:Y:S05]  /*1c20*/  @P0 BRA `(.L_x_18) ;  /* 0x0000000000080947 */ /* 0x000fea0003800000 */
[----:B------:R0:W5:Y:S01]  /*1c30*/  LDG.E.64 R18, desc[UR4][R8.64+0x20] ;  /* 0x0000200408127981 */ /* 0x000162000c1e1b00 */
[----:B------:R-:W-:Y:S05]  /*1c40*/  BRA `(.L_x_19) ;  /* 0x0000000000f87947 */ /* 0x000fea0003800000 */
.L_x_18:
[----:B------:R-:W-:-:S13]  /*1c50*/  ISETP.GE.AND P0, PT, R0, R11, PT ;  /* 0x0000000b0000720c */ /* 0x000fda0003f06270 */
[----:B------:R-:W-:Y:S05]  /*1c60*/  @P0 BRA `(.L_x_20) ;  /* 0x0000000000740947 */ /* 0x000fea0003800000 */
[----:B------:R-:W2:Y:S04]  /*1c70*/  LDG.E.64 R14, desc[UR4][R8.64+0x28] ;  /* 0x00002804080e7981 */ /* 0x000ea8000c1e1b00 */
[----:B------:R-:W2:Y:S04]  /*1c80*/  LDG.E.64 R16, desc[UR4][R4.64+-0x18] ;  /* 0xffffe80404107981 */ /* 0x000ea8000c1e1b00 */
[----:B------:R-:W4:Y:S04]  /*1c90*/  LDG.E.64 R24, desc[UR4][R8.64+0x20] ;  /* 0x0000200408187981 */ /* 0x000f28000c1e1b00 */
[----:B------:R-:W5:Y:S04]  /*1ca0*/  LDG.E.64 R12, desc[UR4][R4.64+-0x20] ;  /* 0xffffe004040c7981 */ /* 0x000f68000c1e1b00 */
[----:B------:R4:W3:Y:S04]  /*1cb0*/  LDG.E.64 R20, desc[UR4][R4.64+-0x10] ;  /* 0xfffff00404147981 */ /* 0x0008e8000c1e1b00 */
[----:B------:R-:W3:Y:S01]  /*1cc0*/  LDG.E.64 R18, desc[UR4][R8.64+0x30] ;  /* 0x0000300408127981 */ /* 0x000ee2000c1e1b00 */
[----:B------:R-:W-:Y:S01]  /*1cd0*/  UMOV UR6, 0x54442d18 ;  /* 0x54442d1800067882 */ /* 0x000fe20000000000 */
[----:B------:R-:W-:Y:S01]  /*1ce0*/  UMOV UR7, 0x401921fb ;  /* 0x401921fb00077882 */ /* 0x000fe20000000000 */
[----:B--2---:R-:W-:Y:S01]  /*1cf0*/  DADD R14, R14, -R16 ;  /* 0x000000000e0e7229 */ /* 0x004fe20000000810 */
[----:B----4-:R-:W-:-:S07]  /*1d00*/  IMAD.MOV.U32 R4, RZ, RZ, R24 ;  /* 0x000000ffff047224 */ /* 0x010fce00078e0018 */
[C---:B------:R-:W-:Y:S01]  /*1d10*/  DADD R16, -|R14|.reuse, UR6 ;  /* 0x000000060e107e29 */ /* 0x040fe20008000300 */
[----:B------:R-:W-:Y:S01]  /*1d20*/  UMOV UR7, 0x400921fb ;  /* 0x400921fb00077882 */ /* 0x000fe20000000000 */
[----:B------:R-:W-:Y:S02]  /*1d30*/  DADD R22, -RZ, |R14| ;  /* 0x00000000ff167229 */ /* 0x000fe4000000050e */
[----:B------:R-:W-:Y:S01]  /*1d40*/  DSETP.GT.AND P0, PT, |R14|, UR6, PT ;  /* 0x000000060e007e2a */ /* 0x000fe2000bf04200 */
[----:B------:R-:W-:Y:S01]  /*1d50*/  UMOV UR6, 0x8e38e38e ;  /* 0x8e38e38e00067882 */ /* 0x000fe20000000000 */
[----:B------:R-:W-:Y:S01]  /*1d60*/  UMOV UR7, 0x400638e3 ;  /* 0x400638e300077882 */ /* 0x000fe20000000000 */
[----:B---3--:R-:W-:-:S05]  /*1d70*/  DADD R18, R18, -R20 ;  /* 0x0000000012127229 */ /* 0x008fca0000000814 */
[----:B------:R-:W-:Y:S01]  /*1d80*/  FSEL R14, R16, R22, P0 ;  /* 0x00000016100e7208 */ /* 0x000fe20000000000 */
[----:B-----5:R-:W-:Y:S01]  /*1d90*/  IMAD.MOV.U32 R16, RZ, RZ, R13 ;  /* 0x000000ffff107224 */ /* 0x020fe200078e000d */
[----:B------:R-:W-:Y:S01]  /*1da0*/  FSEL R15, R17, R23, P0 ;  /* 0x00000017110f7208 */ /* 0x000fe20000000000 */
[----:B------:R-:W-:-:S05]  /*1db0*/  DSETP.MIN.AND P0, P1, R24, R12, PT ;  /* 0x0000000c1800722a */ /* 0x000fca0003900000 */
[----:B------:R-:W-:Y:S01]  /*1dc0*/  DMUL R14, R14, R14 ;  /* 0x0000000e0e0e7228 */ /* 0x000fe20000000000 */
[----:B------:R-:W-:Y:S02]  /*1dd0*/  FSEL R5, R25, R16, P0 ;  /* 0x0000001019057208 */ /* 0x000fe40000000000 */
[----:B------:R-:W-:-:S05]  /*1de0*/  SEL R4, R4, R12, P0 ;  /* 0x0000000c04047207 */ /* 0x000fca0000000000 */
[----:B------:R-:W-:Y:S01]  /*1df0*/  DFMA R14, R18, R18, R14 ;  /* 0x00000012120e722b */ /* 0x000fe2000000000e */
[----:B------:R-:W-:-:S07]  /*1e00*/  @P1 LOP3.LUT R5, R16, 0x80000, RZ, 0xfc, !PT ;  /* 0x0008000010051812 */ /* 0x000fce00078efcff */
[----:B------:R-:W-:-:S08]  /*1e10*/  DMUL R14, R4, R14 ;  /* 0x0000000e040e7228 */ /* 0x000fd00000000000 */
[----:B------:R-:W-:Y:S01]  /*1e20*/  DMUL R18, R14, UR6 ;  /* 0x000000060e127c28 */ /* 0x000fe20008000000 */
[----:B------:R-:W-:Y:S10]  /*1e30*/  BRA `(.L_x_19) ;  /* 0x00000000007c7947 */ /* 0x000ff40003800000 */
.L_x_20:
        /* <DEDUP_REMOVED lines=12> */
[----:B------:R-:W-:Y:S01]  /*1f00*/  DADD R20, -RZ, |R16| ;  /* 0x00000000ff147229 */ /* 0x000fe20000000510 */
[----:B-----5:R-:W-:Y:S01]  /*1f10*/  IMAD.MOV.U32 R10, RZ, RZ, R13 ;  /* 0x000000ffff0a7224 */ /* 0x020fe200078e000d */
[----:B------:R-:W-:Y:S01]  /*1f20*/  DSETP.GT.AND P0, PT, |R16|, UR6, PT ;  /* 0x0000000610007e2a */ /* 0x000fe2000bf04200 */
[----:B------:R-:W-:Y:S01]  /*1f30*/  UMOV UR6, 0x8e38e38e ;  /* 0x8e38e38e00067882 */ /* 0x000fe20000000000 */
[----:B------:R-:W-:Y:S01]  /*1f40*/  UMOV UR7, 0x400638e3 ;  /* 0x400638e300077882 */ /* 0x000fe20000000000 */
[----:B---3--:R-:W-:-:S05]  /*1f50*/  DADD R22, R22, -R24 ;  /* 0x0000000016167229 */ /* 0x008fca0000000818 */
[----:B------:R-:W-:Y:S02]  /*1f60*/  FSEL R16, R18, R20, P0 ;  /* 0x0000001412107208 */ /* 0x000fe40000000000 */
[----:B------:R-:W-:Y:S01]  /*1f70*/  FSEL R17, R19, R21, P0 ;  /* 0x0000001513117208 */ /* 0x000fe20000000000 */
[----:B------:R-:W-:-:S05]  /*1f80*/  DSETP.MIN.AND P0, P1, R14, R12, PT ;  /* 0x0000000c0e00722a */ /* 0x000fca0003900000 */
[----:B------:R-:W-:Y:S01]  /*1f90*/  DMUL R16, R16, R16 ;  /* 0x0000001010107228 */ /* 0x000fe20000000000 */
[----:B------:R-:W-:Y:S02]  /*1fa0*/  FSEL R5, R15, R10, P0 ;  /* 0x0000000a0f057208 */ /* 0x000fe40000000000 */
[----:B------:R-:W-:-:S05]  /*1fb0*/  SEL R4, R4, R12, P0 ;  /* 0x0000000c04047207 */ /* 0x000fca0000000000 */
[----:B------:R-:W-:Y:S01]  /*1fc0*/  DFMA R16, R22, R22, R16 ;  /* 0x000000161610722b */ /* 0x000fe20000000010 */
[----:B------:R-:W-:-:S07]  /*1fd0*/  @P1 LOP3.LUT R5, R10, 0x80000, RZ, 0xfc, !PT ;  /* 0x000800000a051812 */ /* 0x000fce00078efcff */
[----:B------:R-:W-:Y:S01]  /*1fe0*/  DMUL R16, R4, R16 ;  /* 0x0000001004107228 */ /* 0x000fe20000000000 */
[----:B------:R-:W-:-:S05]  /*1ff0*/  IMAD R4, R0, R0, R0 ;  /* 0x0000000000047224 */ /* 0x000fca00078e0200 */
[----:B------:R-:W-:Y:S02]  /*2000*/  LEA.HI R4, R4, R4, RZ, 0x1 ;  /* 0x0000000404047211 */ /* 0x000fe400078f08ff */
[----:B------:R-:W-:Y:S02]  /*2010*/  DMUL R18, R16, UR6 ;  /* 0x0000000610127c28 */ /* 0x000fe40008000000 */
[----:B------:R-:W-:-:S09]  /*2020*/  LEA.HI.SX32 R10, R4, R11, 0x1f ;  /* 0x0000000b040a7211 */ /* 0x000fd200078ffaff */
.L_x_19:
[----:B------:R-:W-:Y:S05]  /*2030*/  BSYNC.RECONVERGENT B0 ;  /* 0x0000000000007941 */ /* 0x000fea0003800200 */
.L_x_17:
[----:B------:R-:W2:Y:S08]  /*2040*/  LDC.64 R4, c[0x0][0x388] ;  /* 0x0000e200ff047b82 */ /* 0x000eb00000000a00 */
[----:B------:R-:W4:Y:S01]  /*2050*/  LDC.64 R16, c[0x0][0x390] ;  /* 0x0000e400ff107b82 */ /* 0x000f220000000a00 */
[----:B--2---:R-:W-:-:S05]  /*2060*/  IMAD.WIDE R12, R10, 0x8, R4 ;  /* 0x000000080a0c7825 */ /* 0x004fca00078e0204 */
[----:B-----5:R2:W-:Y:S01]  /*2070*/  STG.E.64 desc[UR4][R12.64], R18 ;  /* 0x000000120c007986 */ /* 0x0205e2000c101b04 */
[----:B----4-:R-:W-:-:S05]  /*2080*/  IMAD.WIDE R20, R6, 0x8, R16 ;  /* 0x0000000806147825 */ /* 0x010fca00078e0210 */
[----:B------:R-:W4:Y:S01]  /*2090*/  LDG.E.64 R14, desc[UR4][R20.64+-0x8] ;  /* 0xfffff804140e7981 */ /* 0x000f22000c1e1b00 */
[----:B------:R-:W-:Y:S01]  /*20a0*/  BSSY B0, `(.L_x_21) ;  /* 0x0000019000007945 */ /* 0x000fe20003800000 */
[----:B----4-:R-:W-:-:S14]  /*20b0*/  DSETP.GEU.AND P0, PT, R18, R14, PT ;  /* 0x0000000e1200722a */ /* 0x010fdc0003f0e000 */
[----:B--2---:R-:W-:Y:S05]  /*20c0*/  @P0 BRA `(.L_x_22) ;  /* 0x0000000000580947 */ /* 0x004fea0003800000 */
[----:B------:R-:W-:Y:S01]  /*20d0*/  BSSY B1, `(.L_x_23) ;  /* 0x0000012000017945 */ /* 0x000fe20003800000 */
[----:B------:R-:W-:Y:S02]  /*20e0*/  IMAD.MOV.U32 R12, RZ, RZ, R14 ;  /* 0x000000ffff0c7224 */ /* 0x000fe400078e000e */
[----:B------:R-:W-:-:S07]  /*20f0*/  IMAD.MOV.U32 R13, RZ, RZ, R15 ;  /* 0x000000ffff0d7224 */ /* 0x000fce00078e000f */
.L_x_24:
[----:B------:R-:W-:Y:S01]  /*2100*/  DSETP.MIN.AND P0, P1, R12, R18, PT ;  /* 0x000000120c00722a */ /* 0x000fe20003900000 */
[----:B------:R-:W-:Y:S01]  /*2110*/  IMAD.MOV.U32 R11, RZ, RZ, R13 ;  /* 0x000000ffff0b7224 */ /* 0x000fe200078e000d */
[----:B------:R-:W-:Y:S01]  /*2120*/  MOV R22, R19 ;  /* 0x0000001300167202 */ /* 0x000fe20000000f00 */
[----:B------:R-:W-:Y:S01]  /*2130*/  IMAD.MOV.U32 R14, RZ, RZ, R18 ;  /* 0x000000ffff0e7224 */ /* 0x000fe200078e0012 */
[----:B------:R-:W-:Y:S05]  /*2140*/  YIELD ;  /* 0x0000000000007946 */ /* 0x000fea0003800000 */
[----:B------:R-:W-:Y:S01]  /*2150*/  FSEL R15, R11, R22, P0 ;  /* 0x000000160b0f7208 */ /* 0x000fe20000000000 */
[----:B------:R-:W-:-:S04]  /*2160*/  IMAD.MOV.U32 R11, RZ, RZ, R12 ;  /* 0x000000ffff0b7224 */ /* 0x000fc800078e000c */
[----:B------:R-:W-:Y:S02]  /*2170*/  @P1 LOP3.LUT R15, R22, 0x80000, RZ, 0xfc, !PT ;  /* 0x00080000160f1812 */ /* 0x000fe400078efcff */
[----:B------:R-:W-:-:S06]  /*2180*/  SEL R14, R11, R14, P0 ;  /* 0x0000000e0b0e7207 */ /* 0x000fcc0000000000 */
[----:B------:R-:W2:Y:S02]  /*2190*/  ATOMG.E.CAS.64.STRONG.GPU PT, R14, [R20+-0x8], R12, R14 ;  /* 0xfffff80c140e73a9 */ /* 0x000ea400001ee50e */
[----:B--2---:R-:W-:Y:S01]  /*21a0*/  ISETP.NE.U32.AND P0, PT, R12, R14, PT ;  /* 0x0000000e0c00720c */ /* 0x004fe20003f05070 */
[----:B------:R-:W-:-:S03]  /*21b0*/  IMAD.MOV.U32 R12, RZ, RZ, R14 ;  /* 0x000000ffff0c7224 */ /* 0x000fc600078e000e */
[----:B------:R-:W-:Y:S01]  /*21c0*/  ISETP.NE.AND.EX P0, PT, R13, R15, PT, P0 ;  /* 0x0000000f0d00720c */ /* 0x000fe20003f05300 */
[----:B------:R-:W-:-:S12]  /*21d0*/  IMAD.MOV.U32 R13, RZ, RZ, R15 ;  /* 0x000000ffff0d7224 */ /* 0x000fd800078e000f */
[----:B------:R-:W-:Y:S05]  /*21e0*/  @P0 BRA `(.L_x_24) ;  /* 0xfffffffc00c40947 */ /* 0x000fea000383ffff */
[----:B------:R-:W-:Y:S05]  /*21f0*/  BSYNC B1 ;  /* 0x0000000000017941 */ /* 0x000fea0003800000 */
.L_x_23:
[----:B------:R-:W2:Y:S02]  /*2200*/  LDC.64 R12, c[0x0][0x398] ;  /* 0x0000e600ff0c7b82 */ /* 0x000ea40000000a00 */
[----:B--2---:R-:W-:-:S05]  /*2210*/  IMAD.WIDE R12, R6, 0x4, R12 ;  /* 0x00000004060c7825 */ /* 0x004fca00078e020c */
[----:B------:R2:W5:Y:S02]  /*2220*/  ATOMG.E.EXCH.STRONG.GPU PT, RZ, desc[UR4][R12.64+-0x4], R10 ;  /* 0xfffffc0a0cff79a8 */ /* 0x000564000c1ef104 */
.L_x_22:
[----:B------:R-:W-:Y:S05]  /*2230*/  BSYNC B0 ;  /* 0x0000000000007941 */ /* 0x000fea0003800000 */
.L_x_21:
[C---:B-1-3--:R-:W-:Y:S01]  /*2240*/  ISETP.NE.AND P0, PT, R7.reuse, R6, PT ;  /* 0x000000060700720c */ /* 0x04afe20003f05270 */
[----:B------:R-:W-:Y:S01]  /*2250*/  BSSY.RECONVERGENT B0, `(.L_x_25) ;  /* 0x000004b000007945 */ /* 0x000fe20003800200 */
[----:B------:R-:W-:-:S04]  /*2260*/  IMAD.WIDE R24, R7, 0x40, R2 ;  /* 0x0000004007187825 */ /* 0x000fc800078e0202 */
[----:B------:R-:W-:-:S07]  /*2270*/  VIADD R11, R7, 0xffffffff ;  /* 0xffffffff070b7836 */ /* 0x000fce0000000000 */
[----:B------:R-:W-:Y:S05]  /*2280*/  @!P0 BRA `(.L_x_26) ;  /* 0x00000000009c8947 */ /* 0x000fea0003800000 */
[----:B------:R-:W-:Y:S01]  /*2290*/  ISETP.NE.AND P0, PT, R0, R11, PT ;  /* 0x0000000b0000720c */ /* 0x000fe20003f05270 */
[----:B------:R-:W-:-:S05]  /*22a0*/  IMAD R2, R11, R7, RZ ;  /* 0x000000070b027224 */ /* 0x000fca00078e02ff */
[----:B------:R-:W-:-:S04]  /*22b0*/  LEA.HI R3, R2, R2, RZ, 0x1 ;  /* 0x0000000202037211 */ /* 0x000fc800078f08ff */
[----:B------:R-:W-:-:S03]  /*22c0*/  LEA.HI.SX32 R3, R3, R0, 0x1f ;  /* 0x0000000003037211 */ /* 0x000fc600078ffaff */
[----:B------:R-:W-:Y:S05]  /*22d0*/  @P0 BRA `(.L_x_27) ;  /* 0x0000000000080947 */ /* 0x000fea0003800000 */
[----:B--2---:R1:W5:Y:S01]  /*22e0*/  LDG.E.64 R12, desc[UR4][R8.64+0x20] ;  /* 0x00002004080c7981 */ /* 0x004362000c1e1b00 */
[----:B------:R-:W-:Y:S05]  /*22f0*/  BRA `(.L_x_28) ;  /* 0x0000000400007947 */ /* 0x000fea0003800000 */
.L_x_27:
[----:B------:R-:W-:Y:S02]  /*2300*/  ISETP.GE.AND P0, PT, R0, R11, PT ;  /* 0x0000000b0000720c */ /* 0x000fe40003f06270 */
[----:B--2---:R-:W-:-:S11]  /*2310*/  CS2R R12, SRZ ;  /* 0x00000000000c7805 */ /* 0x004fd6000001ff00 */
[----:B------:R-:W-:Y:S05]  /*2320*/  @P0 BRA `(.L_x_28) ;  /* 0x0000000000f40947 */ /* 0x000fea0003800000 */
[----:B------:R-:W2:Y:S04]  /*2330*/  LDG.E.64 R12, desc[UR4][R8.64+0x28] ;  /* 0x00002804080c7981 */ /* 0x000ea8000c1e1b00 */
[----:B------:R-:W2:Y:S04]  /*2340*/  LDG.E.64 R14, desc[UR4][R24.64+-0x18] ;  /* 0xffffe804180e7981 */ /* 0x000ea8000c1e1b00 */
[----:B------:R-:W0:Y:S04]  /*2350*/  LDG.E.64 R26, desc[UR4][R8.64+0x20] ;  /* 0x00002004081a7981 */ /* 0x000e28000c1e1b00 */
[----:B------:R-:W3:Y:S04]  /*2360*/  LDG.E.64 R10, desc[UR4][R24.64+-0x20] ;  /* 0xffffe004180a7981 */ /* 0x000ee8000c1e1b00 */
[----:B------:R0:W4:Y:S04]  /*2370*/  LDG.E.64 R18, desc[UR4][R8.64+0x30] ;  /* 0x0000300408127981 */ /* 0x000128000c1e1b00 */
[----:B------:R-:W4:Y:S01]  /*2380*/  LDG.E.64 R20, desc[UR4][R24.64+-0x10] ;  /* 0xfffff00418147981 */ /* 0x000f22000c1e1b00 */
[----:B------:R-:W-:Y:S01]  /*2390*/  UMOV UR6, 0x54442d18 ;  /* 0x54442d1800067882 */ /* 0x000fe20000000000 */
[----:B------:R-:W-:Y:S01]  /*23a0*/  UMOV UR7, 0x401921fb ;  /* 0x401921fb00077882 */ /* 0x000fe20000000000 */
[----:B--2---:R-:W-:Y:S01]  /*23b0*/  DADD R12, R12, -R14 ;  /* 0x000000000c0c7229 */ /* 0x004fe2000000080e */
[----:B0-----:R-:W-:-:S07]  /*23c0*/  IMAD.MOV.U32 R8, RZ, RZ, R26 ;  /* 0x000000ffff087224 */ /* 0x001fce00078e001a */
[C---:B------:R-:W-:Y:S01]  /*23d0*/  DADD R14, -|R12|.reuse, UR6 ;  /* 0x000000060c0e7e29 */ /* 0x040fe20008000300 */
[----:B------:R-:W-:Y:S01]  /*23e0*/  UMOV UR7, 0x400921fb ;  /* 0x400921fb00077882 */ /* 0x000fe20000000000 */
[----:B------:R-:W-:Y:S01]  /*23f0*/  DADD R22, -RZ, |R12| ;  /* 0x00000000ff167229 */ /* 0x000fe2000000050c */
[----:B---3--:R-:W-:Y:S01]  /*2400*/  IMAD.MOV.U32 R0, RZ, RZ, R11 ;  /* 0x000000ffff007224 */ /* 0x008fe200078e000b */
[----:B------:R-:W-:Y:S01]  /*2410*/  DSETP.GT.AND P0, PT, |R12|, UR6, PT ;  /* 0x000000060c007e2a */ /* 0x000fe2000bf04200 */
[----:B------:R-:W-:Y:S01]  /*2420*/  UMOV UR6, 0x8e38e38e ;  /* 0x8e38e38e00067882 */ /* 0x000fe20000000000 */
[----:B------:R-:W-:Y:S01]  /*2430*/  UMOV UR7, 0x400638e3 ;  /* 0x400638e300077882 */ /* 0x000fe20000000000 */
[----:B----4-:R-:W-:-:S05]  /*2440*/  DADD R18, R18, -R20 ;  /* 0x0000000012127229 */ /* 0x010fca0000000814 */
        /* <DEDUP_REMOVED lines=11> */
.L_x_26:
[----:B------:R-:W3:Y:S04]  /*2500*/  LDG.E.64 R14, desc[UR4][R8.64+0x28] ;  /* 0x00002804080e7981 */ /* 0x000ee8000c1e1b00 */
[----:B------:R-:W3:Y:S04]  /*2510*/  LDG.E.64 R18, desc[UR4][R24.64+-0x18] ;  /* 0xffffe80418127981 */ /* 0x000ee8000c1e1b00 */
[----:B--2---:R-:W2:Y:S04]  /*2520*/  LDG.E.64 R12, desc[UR4][R8.64+0x20] ;  /* 0x00002004080c7981 */ /* 0x004ea8000c1e1b00 */
[----:B------:R-:W0:Y:S04]  /*2530*/  LDG.E.64 R2, desc[UR4][R24.64+-0x20] ;  /* 0xffffe00418027981 */ /* 0x000e28000c1e1b00 */
[----:B------:R0:W4:Y:S04]  /*2540*/  LDG.E.64 R22, desc[UR4][R8.64+0x30] ;  /* 0x0000300408167981 */ /* 0x000128000c1e1b00 */
[----:B------:R-:W4:Y:S01]  /*2550*/  LDG.E.64 R26, desc[UR4][R24.64+-0x10] ;  /* 0xfffff004181a7981 */ /* 0x000f22000c1e1b00 */
[----:B------:R-:W-:Y:S01]  /*2560*/  UMOV UR6, 0x54442d18 ;  /* 0x54442d1800067882 */ /* 0x000fe20000000000 */
[----:B------:R-:W-:Y:S01]  /*2570*/  UMOV UR7, 0x401921fb ;  /* 0x401921fb00077882 */ /* 0x000fe20000000000 */
[----:B------:R-:W-:-:S05]  /*2580*/  IMAD R0, R0, R0, R0 ;  /* 0x0000000000007224 */ /* 0x000fca00078e0200 */
[----:B------:R-:W-:Y:S01]  /*2590*/  LEA.HI R0, R0, R0, RZ, 0x1 ;  /* 0x0000000000007211 */ /* 0x000fe200078f08ff */
[----:B---3--:R-:W-:Y:S01]  /*25a0*/  DADD R14, R14, -R18 ;  /* 0x000000000e0e7229 */ /* 0x008fe20000000812 */
[----:B--2---:R-:W-:-:S07]  /*25b0*/  IMAD.MOV.U32 R6, RZ, RZ, R12 ;  /* 0x000000ffff067224 */ /* 0x004fce00078e000c */
[C---:B------:R-:W-:Y:S01]  /*25c0*/  DADD R18, -|R14|.reuse, UR6 ;  /* 0x000000060e127e29 */ /* 0x040fe20008000300 */
[----:B------:R-:W-:Y:S01]  /*25d0*/  UMOV UR7, 0x400921fb ;  /* 0x400921fb00077882 */ /* 0x000fe20000000000 */
[----:B------:R-:W-:Y:S01]  /*25e0*/  DADD R20, -RZ, |R14| ;  /* 0x00000000ff147229 */ /* 0x000fe2000000050e */
[----:B0-----:R-:W-:Y:S01]  /*25f0*/  IMAD.MOV.U32 R8, RZ, RZ, R3 ;  /* 0x000000ffff087224 */ /* 0x001fe200078e0003 */
        /* <DEDUP_REMOVED lines=11> */
[----:B------:R-:W-:-:S05]  /*26b0*/  @P1 LOP3.LUT R13, R8, 0x80000, RZ, 0xfc, !PT ;  /* 0x00080000080d1812 */ /* 0x000fca00078efcff */
[----:B------:R-:W-:-:S06]  /*26c0*/  IMAD.MOV.U32 R3, RZ, RZ, R13 ;  /* 0x000000ffff037224 */ /* 0x000fcc00078e000d */
[----:B------:R-:W-:Y:S01]  /*26d0*/  DMUL R14, R2, R14 ;  /* 0x0000000e020e7228 */ /* 0x000fe20000000000 */
[----:B------:R-:W-:-:S07]  /*26e0*/  LEA.HI.SX32 R3, R0, R11, 0x1f ;  /* 0x0000000b00037211 */ /* 0x000fce00078ffaff */
[----:B------:R-:W-:-:S11]  /*26f0*/  DMUL R12, R14, UR6 ;  /* 0x000000060e0c7c28 */ /* 0x000fd60008000000 */
.L_x_28:
[----:B------:R-:W-:Y:S05]  /*2700*/  BSYNC.RECONVERGENT B0 ;  /* 0x0000000000007941 */ /* 0x000fea0003800200 */
.L_x_25:
[----:B------:R-:W-:-:S04]  /*2710*/  IMAD.WIDE R4, R3, 0x8, R4 ;  /* 0x0000000803047825 */ /* 0x000fc800078e0204 */
[----:B------:R-:W-:Y:S01]  /*2720*/  IMAD.WIDE R16, R7, 0x8, R16 ;  /* 0x0000000807107825 */ /* 0x000fe200078e0210 */
[----:B-----5:R2:W-:Y:S04]  /*2730*/  STG.E.64 desc[UR4][R4.64], R12 ;  /* 0x0000000c04007986 */ /* 0x0205e8000c101b04 */
[----:B01----:R-:W3:Y:S02]  /*2740*/  LDG.E.64 R8, desc[UR4][R16.64+-0x8] ;  /* 0xfffff80410087981 */ /* 0x003ee4000c1e1b00 */
[----:B---3--:R-:W-:-:S14]  /*2750*/  DSETP.GEU.AND P0, PT, R12, R8, PT ;  /* 0x000000080c00722a */ /* 0x008fdc0003f0e000 */
[----:B--2---:R-:W-:Y:S05]  /*2760*/  @P0 EXIT ;  /* 0x000000000000094d */ /* 0x004fea0003800000 */
[----:B------:R-:W-:Y:S01]  /*2770*/  BSSY B0, `(.L_x_29) ;  /* 0x0000011000007945 */ /* 0x000fe20003800000 */
.L_x_30:
[----:B------:R-:W-:Y:S01]  /*2780*/  DSETP.MIN.AND P0, P1, R8, R12, PT ;  /* 0x0000000c0800722a */ /* 0x000fe20003900000 */
[----:B------:R-:W-:Y:S01]  /*2790*/  IMAD.MOV.U32 R0, RZ, RZ, R9 ;  /* 0x000000ffff007224 */ /* 0x000fe200078e0009 */
[----:B------:R-:W-:Y:S05]  /*27a0*/  YIELD ;  /* 0x0000000000007946 */ /* 0x000fea0003800000 */
[----:B------:R-:W-:Y:S02]  /*27b0*/  IMAD.MOV.U32 R11, RZ, RZ, R13 ;  /* 0x000000ffff0b7224 */ /* 0x000fe400078e000d */
[----:B------:R-:W-:-:S03]  /*27c0*/  IMAD.MOV.U32 R5, RZ, RZ, R12 ;  /* 0x000000ffff057224 */ /* 0x000fc600078e000c */
[----:B------:R-:W-:Y:S01]  /*27d0*/  FSEL R15, R0, R11, P0 ;  /* 0x0000000b000f7208 */ /* 0x000fe20000000000 */
[----:B------:R-:W-:Y:S01]  /*27e0*/  IMAD.MOV.U32 R0, RZ, RZ, R8 ;  /* 0x000000ffff007224 */ /* 0x000fe200078e0008 */
[----:B------:R-:W-:-:S04]  /*27f0*/  @P1 LOP3.LUT R15, R11, 0x80000, RZ, 0xfc, !PT ;  /* 0x000800000b0f1812 */ /* 0x000fc800078efcff */
[----:B------:R-:W-:Y:S01]  /*2800*/  SEL R10, R0, R5, P0 ;  /* 0x00000005000a7207 */ /* 0x000fe20000000000 */
[----:B------:R-:W-:-:S06]  /*2810*/  IMAD.MOV.U32 R11, RZ, RZ, R15 ;  /* 0x000000ffff0b7224 */ /* 0x000fcc00078e000f */
[----:B------:R-:W2:Y:S02]  /*2820*/  ATOMG.E.CAS.64.STRONG.GPU PT, R10, [R16+-0x8], R8, R10 ;  /* 0xfffff808100a73a9 */ /* 0x000ea400001ee50a */
[----:B--2---:R-:W-:Y:S01]  /*2830*/  ISETP.NE.U32.AND P0, PT, R8, R10, PT ;  /* 0x0000000a0800720c */ /* 0x004fe20003f05070 */
[----:B------:R-:W-:-:S03]  /*2840*/  IMAD.MOV.U32 R8, RZ, RZ, R10 ;  /* 0x000000ffff087224 */ /* 0x000fc600078e000a */
[----:B------:R-:W-:Y:S01]  /*2850*/  ISETP.NE.AND.EX P0, PT, R9, R11, PT, P0 ;  /* 0x0000000b0900720c */ /* 0x000fe20003f05300 */
[----:B------:R-:W-:-:S12]  /*2860*/  IMAD.MOV.U32 R9, RZ, RZ, R11 ;  /* 0x000000ffff097224 */ /* 0x000fd800078e000b */
[----:B------:R-:W-:Y:S05]  /*2870*/  @P0 BRA `(.L_x_30) ;  /* 0xfffffffc00c00947 */ /* 0x000fea000383ffff */
[----:B------:R-:W-:Y:S05]  /*2880*/  BSYNC B0 ;  /* 0x0000000000007941 */ /* 0x000fea0003800000 */
.L_x_29:
[----:B------:R-:W0:Y:S02]  /*2890*/  LDC.64 R4, c[0x0][0x398] ;  /* 0x0000e600ff047b82 */ /* 0x000e240000000a00 */
[----:B0-----:R-:W-:-:S05]  /*28a0*/  IMAD.WIDE R4, R7, 0x4, R4 ;  /* 0x0000000407047825 */ /* 0x001fca00078e0204 */
[----:B------:R-:W-:Y:S01]  /*28b0*/  ATOMG.E.EXCH.STRONG.GPU PT, RZ, desc[UR4][R4.64+-0x4], R3 ;  /* 0xfffffc0304ff79a8 */ /* 0x000fe2000c1ef104 */
[----:B------:R-:W-:Y:S05]  /*28c0*/  EXIT ;  /* 0x000000000000794d */ /* 0x000fea0003800000 */
        .weak           $__internal_0_$__cuda_sm20_div_rn_f64_full
        .type           $__internal_0_$__cuda_sm20_div_rn_f64_full,@function
        .size           $__internal_0_$__cuda_sm20_div_rn_f64_full,($__internal_1_$__cuda_sm20_dsqrt_rn_f64_mediumpath_v1 - $__internal_0_$__cuda_sm20_div_rn_f64_full)
$__internal_0_$__cuda_sm20_div_rn_f64_full:
[C---:B------:R-:W-:Y:S01]  /*28d0*/  FSETP.GEU.AND P0, PT, |R23|.reuse, 1.469367938527859385e-39, PT ;  /* 0x001000001700780b */ /* 0x040fe20003f0e200 */
[----:B------:R-:W-:Y:S01]  /*28e0*/  IMAD.MOV.U32 R28, RZ, RZ, 0x1 ;  /* 0x00000001ff1c7424 */ /* 0x000fe200078e00ff */
[C---:B------:R-:W-:Y:S02]  /*28f0*/  LOP3.LUT R2, R23.reuse, 0x800fffff, RZ, 0xc0, !PT ;  /* 0x800fffff17027812 */ /* 0x040fe400078ec0ff */
[----:B------:R-:W-:Y:S02]  /*2900*/  LOP3.LUT R33, R23, 0x7ff00000, RZ, 0xc0, !PT ;  /* 0x7ff0000017217812 */ /* 0x000fe400078ec0ff */
[----:B------:R-:W-:Y:S01]  /*2910*/  LOP3.LUT R3, R2, 0x3ff00000, RZ, 0xfc, !PT ;  /* 0x3ff0000002037812 */ /* 0x000fe200078efcff */
[----:B------:R-:W-:Y:S01]  /*2920*/  IMAD.MOV.U32 R2, RZ, RZ, R22 ;  /* 0x000000ffff027224 */ /* 0x000fe200078e0016 */
[----:B------:R-:W-:-:S05]  /*2930*/  MOV R31, 0x1ca00000 ;  /* 0x1ca00000001f7802 */ /* 0x000fca0000000f00 */
[----:B------:R-:W-:-:S06]  /*2940*/  @!P0 DMUL R2, R22, 8.98846567431157953865e+307 ;  /* 0x7fe0000016028828 */ /* 0x000fcc0000000000 */
[----:B------:R-:W0:Y:S02]  /*2950*/  MUFU.RCP64H R29, R3 ;  /* 0x00000003001d7308 */ /* 0x000e240000001800 */
[----:B0-----:R-:W-:-:S08]  /*2960*/  DFMA R24, R28, -R2, 1 ;  /* 0x3ff000001c18742b */ /* 0x001fd00000000802 */
[----:B------:R-:W-:-:S08]  /*2970*/  DFMA R24, R24, R24, R24 ;  /* 0x000000181818722b */ /* 0x000fd00000000018 */
[----:B------:R-:W-:Y:S01]  /*2980*/  DFMA R28, R28, R24, R28 ;  /* 0x000000181c1c722b */ /* 0x000fe2000000001c */
[----:B------:R-:W-:Y:S02]  /*2990*/  IMAD.MOV.U32 R25, RZ, RZ, R27 ;  /* 0x000000ffff197224 */ /* 0x000fe400078e001b */
[----:B------:R-:W-:-:S03]  /*29a0*/  IMAD.MOV.U32 R24, RZ, RZ, R26 ;  /* 0x000000ffff187224 */ /* 0x000fc600078e001a */
[----:B------:R-:W-:Y:S02]  /*29b0*/  LOP3.LUT R32, R25, 0x7ff00000, RZ, 0xc0, !PT ;  /* 0x7ff0000019207812 */ /* 0x000fe400078ec0ff */
[----:B------:R-:W-:Y:S02]  /*29c0*/  DFMA R26, R28, -R2, 1 ;  /* 0x3ff000001c1a742b */ /* 0x000fe40000000802 */
[----:B------:R-:W-:Y:S01]  /*29d0*/  ISETP.GE.U32.AND P2, PT, R32, R33, PT ;  /* 0x000000212000720c */ /* 0x000fe20003f46070 */
[----:B------:R-:W-:-:S05]  /*29e0*/  IMAD.MOV.U32 R39, RZ, RZ, R32 ;  /* 0x000000ffff277224 */ /* 0x000fca00078e0020 */
[----:B------:R-:W-:Y:S01]  /*29f0*/  DFMA R28, R28, R26, R28 ;  /* 0x0000001a1c1c722b */ /* 0x000fe2000000001c */
[----:B------:R-:W-:Y:S01]  /*2a00*/  SEL R27, R31, 0x63400000, !P2 ;  /* 0x634000001f1b7807 */ /* 0x000fe20005000000 */
[----:B------:R-:W-:Y:S01]  /*2a10*/  IMAD.MOV.U32 R26, RZ, RZ, R24 ;  /* 0x000000ffff1a7224 */ /* 0x000fe200078e0018 */
[----:B------:R-:W-:Y:S02]  /*2a20*/  FSETP.GEU.AND P2, PT, |R25|, 1.469367938527859385e-39, PT ;  /* 0x001000001900780b */ /* 0x000fe40003f4e200 */
[----:B------:R-:W-:-:S11]  /*2a30*/  LOP3.LUT R27, R27, 0x800fffff, R25, 0xf8, !PT ;  /* 0x800fffff1b1b7812 */ /* 0x000fd600078ef819 */
[----:B------:R-:W-:Y:S05]  /*2a40*/  @P2 BRA `(.L_x_31) ;  /* 0x0000000000202947 */ /* 0x000fea0003800000 */
[----:B------:R-:W-:Y:S01]  /*2a50*/  LOP3.LUT R35, R23, 0x7ff00000, RZ, 0xc0, !PT ;  /* 0x7ff0000017237812 */ /* 0x000fe200078ec0ff */
[----:B------:R-:W-:-:S03]  /*2a60*/  IMAD.MOV.U32 R34, RZ, RZ, RZ ;  /* 0x000000ffff227224 */ /* 0x000fc600078e00ff */
[----:B------:R-:W-:-:S04]  /*2a70*/  ISETP.GE.U32.AND P2, PT, R32, R35, PT ;  /* 0x000000232000720c */ /* 0x000fc80003f46070 */
[----:B------:R-:W-:-:S04]  /*2a80*/  SEL R35, R31, 0x63400000, !P2 ;  /* 0x634000001f237807 */ /* 0x000fc80005000000 */
[----:B------:R-:W-:-:S04]  /*2a90*/  LOP3.LUT R35, R35, 0x80000000, R25, 0xf8, !PT ;  /* 0x8000000023237812 */ /* 0x000fc800078ef819 */
[----:B------:R-:W-:-:S06]  /*2aa0*/  LOP3.LUT R35, R35, 0x100000, RZ, 0xfc, !PT ;  /* 0x0010000023237812 */ /* 0x000fcc00078efcff */
[----:B------:R-:W-:-:S10]  /*2ab0*/  DFMA R26, R26, 2, -R34 ;  /* 0x400000001a1a782b */ /* 0x000fd40000000822 */
[----:B------:R-:W-:-:S07]  /*2ac0*/  LOP3.LUT R39, R27, 0x7ff00000, RZ, 0xc0, !PT ;  /* 0x7ff000001b277812 */ /* 0x000fce00078ec0ff */
.L_x_31:
[----:B------:R-:W-:-:S08]  /*2ad0*/  DMUL R34, R28, R26 ;  /* 0x0000001a1c227228 */ /* 0x000fd00000000000 */
[----:B------:R-:W-:-:S08]  /*2ae0*/  DFMA R36, R34, -R2, R26 ;  /* 0x800000022224722b */ /* 0x000fd0000000001a */
[----:B------:R-:W-:Y:S01]  /*2af0*/  DFMA R28, R28, R36, R34 ;  /* 0x000000241c1c722b */ /* 0x000fe20000000022 */
[----:B------:R-:W-:Y:S01]  /*2b00*/  IMAD.MOV.U32 R34, RZ, RZ, R33 ;  /* 0x000000ffff227224 */ /* 0x000fe200078e0021 */
[----:B------:R-:W-:Y:S01]  /*2b10*/  @!P0 LOP3.LUT R34, R3, 0x7ff00000, RZ, 0xc0, !PT ;  /* 0x7ff0000003228812 */ /* 0x000fe200078ec0ff */
[----:B------:R-:W-:-:S05]  /*2b20*/  VIADD R33, R39, 0xffffffff ;  /* 0xffffffff27217836 */ /* 0x000fca0000000000 */
[----:B------:R-:W-:Y:S01]  /*2b30*/  ISETP.GT.U32.AND P0, PT, R33, 0x7feffffe, PT ;  /* 0x7feffffe2100780c */ /* 0x000fe20003f04070 */
[----:B------:R-:W-:-:S05]  /*2b40*/  VIADD R33, R34, 0xffffffff ;  /* 0xffffffff22217836 */ /* 0x000fca0000000000 */
[----:B------:R-:W-:-:S13]  /*2b50*/  ISETP.GT.U32.OR P0, PT, R33, 0x7feffffe, P0 ;  /* 0x7feffffe2100780c */ /* 0x000fda0000704470 */
[----:B------:R-:W-:Y:S05]  /*2b60*/  @P0 BRA `(.L_x_32) ;  /* 0x00000000006c0947 */ /* 0x000fea0003800000 */
[----:B------:R-:W-:-:S04]  /*2b70*/  LOP3.LUT R25, R23, 0x7ff00000, RZ, 0xc0, !PT ;  /* 0x7ff0000017197812 */ /* 0x000fc800078ec0ff */
[CC--:B------:R-:W-:Y:S02]  /*2b80*/  VIADDMNMX R24, R32.reuse, -R25.reuse, 0xb9600000, !PT ;  /* 0xb960000020187446 */ /* 0x0c0fe40007800919 */
[----:B------:R-:W-:Y:S02]  /*2b90*/  ISETP.GE.U32.AND P0, PT, R32, R25, PT ;  /* 0x000000192000720c */ /* 0x000fe40003f06070 */
[----:B------:R-:W-:Y:S02]  /*2ba0*/  VIMNMX R24, PT, PT, R24, 0x46a00000, PT ;  /* 0x46a0000018187848 */ /* 0x000fe40003fe0100 */
[----:B------:R-:W-:-:S05]  /*2bb0*/  SEL R31, R31, 0x63400000, !P0 ;  /* 0x634000001f1f7807 */ /* 0x000fca0004000000 */
[----:B------:R-:W-:Y:S02]  /*2bc0*/  IMAD.IADD R31, R24, 0x1, -R31 ;  /* 0x00000001181f7824 */ /* 0x000fe400078e0a1f */
[----:B------:R-:W-:Y:S02]  /*2bd0*/  IMAD.MOV.U32 R24, RZ, RZ, RZ ;  /* 0x000000ffff187224 */ /* 0x000fe400078e00ff */
[----:B------:R-:W-:-:S06]  /*2be0*/  VIADD R25, R31, 0x7fe00000 ;  /* 0x7fe000001f197836 */ /* 0x000fcc0000000000 */
[----:B------:R-:W-:-:S10]  /*2bf0*/  DMUL R32, R28, R24 ;  /* 0x000000181c207228 */ /* 0x000fd40000000000 */
[----:B------:R-:W-:-:S13]  /*2c00*/  FSETP.GTU.AND P0, PT, |R33|, 1.469367938527859385e-39, PT ;  /* 0x001000002100780b */ /* 0x000fda0003f0c200 */
[----:B------:R-:W-:Y:S05]  /*2c10*/  @P0 BRA `(.L_x_33) ;  /* 0x0000000000940947 */ /* 0x000fea0003800000 */
[----:B------:R-:W-:Y:S01]  /*2c20*/  DFMA R2, R28, -R2, R26 ;  /* 0x800000021c02722b */ /* 0x000fe2000000001a */
[----:B------:R-:W-:-:S09]  /*2c30*/  IMAD.MOV.U32 R24, RZ, RZ, RZ ;  /* 0x000000ffff187224 */ /* 0x000fd200078e00ff */
[C---:B------:R-:W-:Y:S02]  /*2c40*/  FSETP.NEU.AND P0, PT, R3.reuse, RZ, PT ;  /* 0x000000ff0300720b */ /* 0x040fe40003f0d000 */
[----:B------:R-:W-:-:S04]  /*2c50*/  LOP3.LUT R23, R3, 0x80000000, R23, 0x48, !PT ;  /* 0x8000000003177812 */ /* 0x000fc800078e4817 */
[----:B------:R-:W-:-:S07]  /*2c60*/  LOP3.LUT R25, R23, R25, RZ, 0xfc, !PT ;  /* 0x0000001917197212 */ /* 0x000fce00078efcff */
[----:B------:R-:W-:Y:S05]  /*2c70*/  @!P0 BRA `(.L_x_33) ;  /* 0x00000000007c8947 */ /* 0x000fea0003800000 */
[----:B------:R-:W-:Y:S01]  /*2c80*/  IMAD.MOV R3, RZ, RZ, -R31 ;  /* 0x000000ffff037224 */ /* 0x000fe200078e0a1f */
[----:B------:R-:W-:Y:S01]  /*2c90*/  DMUL.RP R24, R28, R24 ;  /* 0x000000181c187228 */ /* 0x000fe20000008000 */
[----:B------:R-:W-:-:S06]  /*2ca0*/  IMAD.MOV.U32 R2, RZ, RZ, RZ ;  /* 0x000000ffff027224 */ /* 0x000fcc00078e00ff */
[----:B------:R-:W-:-:S03]  /*2cb0*/  DFMA R2, R32, -R2, R28 ;  /* 0x800000022002722b */ /* 0x000fc6000000001c */
[----:B------:R-:W-:-:S03]  /*2cc0*/  LOP3.LUT R23, R25, R23, RZ, 0x3c, !PT ;  /* 0x0000001719177212 */ /* 0x000fc600078e3cff */
[----:B------:R-:W-:-:S04]  /*2cd0*/  IADD3 R2, PT, PT, -R31, -0x43300000, RZ ;  /* 0xbcd000001f027810 */ /* 0x000fc80007ffe1ff */
[----:B------:R-:W-:-:S04]  /*2ce0*/  FSETP.NEU.AND P0, PT, |R3|, R2, PT ;  /* 0x000000020300720b */ /* 0x000fc80003f0d200 */
[----:B------:R-:W-:Y:S02]  /*2cf0*/  FSEL R32, R24, R32, !P0 ;  /* 0x0000002018207208 */ /* 0x000fe40004000000 */
[----:B------:R-:W-:Y:S01]  /*2d00*/  FSEL R33, R23, R33, !P0 ;  /* 0x0000002117217208 */ /* 0x000fe20004000000 */
[----:B------:R-:W-:Y:S06]  /*2d10*/  BRA `(.L_x_33) ;  /* 0x0000000000547947 */ /* 0x000fec0003800000 */
.L_x_32:
[----:B------:R-:W-:-:S14]  /*2d20*/  DSETP.NAN.AND P0, PT, R24, R24, PT ;  /* 0x000000181800722a */ /* 0x000fdc0003f08000 */
[----:B------:R-:W-:Y:S05]  /*2d30*/  @P0 BRA `(.L_x_34) ;  /* 0x0000000000440947 */ /* 0x000fea0003800000 */
[----:B------:R-:W-:-:S14]  /*2d40*/  DSETP.NAN.AND P0, PT, R22, R22, PT ;  /* 0x000000161600722a */ /* 0x000fdc0003f08000 */
[----:B------:R-:W-:Y:S05]  /*2d50*/  @P0 BRA `(.L_x_35) ;  /* 0x0000000000300947 */ /* 0x000fea0003800000 */
[----:B------:R-:W-:Y:S01]  /*2d60*/  ISETP.NE.AND P0, PT, R39, R34, PT ;  /* 0x000000222700720c */ /* 0x000fe20003f05270 */
[----:B------:R-:W-:Y:S02]  /*2d70*/  IMAD.MOV.U32 R32, RZ, RZ, 0x0 ;  /* 0x00000000ff207424 */ /* 0x000fe400078e00ff */
[----:B------:R-:W-:-:S10]  /*2d80*/  IMAD.MOV.U32 R33, RZ, RZ, -0x80000 ;  /* 0xfff80000ff217424 */ /* 0x000fd400078e00ff */
[----:B------:R-:W-:Y:S05]  /*2d90*/  @!P0 BRA `(.L_x_33) ;  /* 0x0000000000348947 */ /* 0x000fea0003800000 */
[----:B------:R-:W-:Y:S02]  /*2da0*/  ISETP.NE.AND P0, PT, R39, 0x7ff00000, PT ;  /* 0x7ff000002700780c */ /* 0x000fe40003f05270 */
[----:B------:R-:W-:Y:S02]  /*2db0*/  LOP3.LUT R33, R25, 0x80000000, R23, 0x48, !PT ;  /* 0x8000000019217812 */ /* 0x000fe400078e4817 */
[----:B------:R-:W-:-:S13]  /*2dc0*/  ISETP.EQ.OR P0, PT, R34, RZ, !P0 ;  /* 0x000000ff2200720c */ /* 0x000fda0004702670 */
[----:B------:R-:W-:Y:S01]  /*2dd0*/  @P0 LOP3.LUT R2, R33, 0x7ff00000, RZ, 0xfc, !PT ;  /* 0x7ff0000021020812 */ /* 0x000fe200078efcff */
[----:B------:R-:W-:Y:S02]  /*2de0*/  @!P0 IMAD.MOV.U32 R32, RZ, RZ, RZ ;  /* 0x000000ffff208224 */ /* 0x000fe400078e00ff */
[----:B------:R-:W-:Y:S02]  /*2df0*/  @P0 IMAD.MOV.U32 R32, RZ, RZ, RZ ;  /* 0x000000ffff200224 */ /* 0x000fe400078e00ff */
[----:B------:R-:W-:Y:S01]  /*2e00*/  @P0 IMAD.MOV.U32 R33, RZ, RZ, R2 ;  /* 0x000000ffff210224 */ /* 0x000fe200078e0002 */
[----:B------:R-:W-:Y:S06]  /*2e10*/  BRA `(.L_x_33) ;  /* 0x0000000000147947 */ /* 0x000fec0003800000 */
.L_x_35:
[----:B------:R-:W-:Y:S01]  /*2e20*/  LOP3.LUT R33, R23, 0x80000, RZ, 0xfc, !PT ;  /* 0x0008000017217812 */ /* 0x000fe200078efcff */
[----:B------:R-:W-:Y:S01]  /*2e30*/  IMAD.MOV.U32 R32, RZ, RZ, R22 ;  /* 0x000000ffff207224 */ /* 0x000fe200078e0016 */
[----:B------:R-:W-:Y:S06]  /*2e40*/  BRA `(.L_x_33) ;  /* 0x0000000000087947 */ /* 0x000fec0003800000 */
.L_x_34:
[----:B------:R-:W-:Y:S01]  /*2e50*/  LOP3.LUT R33, R25, 0x80000, RZ, 0xfc, !PT ;  /* 0x0008000019217812 */ /* 0x000fe200078efcff */
[----:B------:R-:W-:-:S07]  /*2e60*/  IMAD.MOV.U32 R32, RZ, RZ, R24 ;  /* 0x000000ffff207224 */ /* 0x000fce00078e0018 */
.L_x_33:
[----:B------:R-:W-:Y:S01]  /*2e70*/  IMAD.MOV.U32 R31, RZ, RZ, 0x0 ;  /* 0x00000000ff1f7424 */ /* 0x000fe200078e00ff */
[----:B------:R-:W-:Y:S01]  /*2e80*/  MOV R3, R33 ;  /* 0x0000002100037202 */ /* 0x000fe20000000f00 */
[----:B------:R-:W-:Y:S02]  /*2e90*/  IMAD.MOV.U32 R2, RZ, RZ, R32 ;  /* 0x000000ffff027224 */ /* 0x000fe400078e0020 */
[----:B------:R-:W-:Y:S05]  /*2ea0*/  RET.REL.NODEC R30 `(_Z14reco_and_recalP9PseudoJetPdS1_PiS2_i) ;  /* 0xffffffd01e547950 */ /* 0x000fea0003c3ffff */
        .weak           $__internal_1_$__cuda_sm20_dsqrt_rn_f64_mediumpath_v1
        .type           $__internal_1_$__cuda_sm20_dsqrt_rn_f64_mediumpath_v1,@function
        .size           $__internal_1_$__cuda_sm20_dsqrt_rn_f64_mediumpath_v1,(.L_x_77 - $__internal_1_$__cuda_sm20_dsqrt_rn_f64_mediumpath_v1)
$__internal_1_$__cuda_sm20_dsqrt_rn_f64_mediumpath_v1:
[----:B------:R-:W-:Y:S01]  /*2eb0*/  ISETP.GE.U32.AND P0, PT, R6, -0x3400000, PT ;  /* 0xfcc000000600780c */ /* 0x000fe20003f06070 */
[----:B------:R-:W-:Y:S02]  /*2ec0*/  IMAD.MOV.U32 R6, RZ, RZ, R12 ;  /* 0x000000ffff067224 */ /* 0x000fe400078e000c */
[----:B------:R-:W-:Y:S02]  /*2ed0*/  IMAD.MOV.U32 R7, RZ, RZ, R13 ;  /* 0x000000ffff077224 */ /* 0x000fe400078e000d */
[----:B------:R-:W-:Y:S02]  /*2ee0*/  IMAD.MOV.U32 R8, RZ, RZ, R14 ;  /* 0x000000ffff087224 */ /* 0x000fe400078e000e */
[----:B------:R-:W-:Y:S02]  /*2ef0*/  IMAD.MOV.U32 R10, RZ, RZ, R15 ;  /* 0x000000ffff0a7224 */ /* 0x000fe400078e000f */
[----:B------:R-:W-:Y:S02]  /*2f00*/  IMAD.MOV.U32 R11, RZ, RZ, R17 ;  /* 0x000000ffff0b7224 */ /* 0x000fe400078e0011 */
[----:B------:R-:W-:-:S02]  /*2f10*/  IMAD.MOV.U32 R12, RZ, RZ, R16 ;  /* 0x000000ffff0c7224 */ /* 0x000fc400078e0010 */
[----:B------:R-:W-:Y:S01]  /*2f20*/  IMAD.MOV.U32 R13, RZ, RZ, R5 ;  /* 0x000000ffff0d7224 */ /* 0x000fe200078e0005 */
[----:B------:R-:W-:Y:S06]  /*2f30*/  @!P0 BRA `(.L_x_36) ;  /* 0x0000000000208947 */ /* 0x000fec0003800000 */
[----:B------:R-:W-:-:S10]  /*2f40*/  DFMA.RM R6, R6, R10, R12 ;  /* 0x0000000a0606722b */ /* 0x000fd4000000400c */
[----:B------:R-:W-:-:S05]  /*2f50*/  IADD3 R10, P0, PT, R6, 0x1, RZ ;  /* 0x00000001060a7810 */ /* 0x000fca0007f1e0ff */
[----:B------:R-:W-:-:S06]  /*2f60*/  IMAD.X R11, RZ, RZ, R7, P0 ;  /* 0x000000ffff0b7224 */ /* 0x000fcc00000e0607 */
[----:B------:R-:W-:-:S08]  /*2f70*/  DFMA.RP R8, -R6, R10, R8 ;  /* 0x0000000a0608722b */ /* 0x000fd00000008108 */
[----:B------:R-:W-:-:S06]  /*2f80*/  DSETP.GT.AND P0, PT, R8, RZ, PT ;  /* 0x000000ff0800722a */ /* 0x000fcc0003f04000 */
[----:B------:R-:W-:Y:S02]  /*2f90*/  FSEL R6, R10, R6, P0 ;  /* 0x000000060a067208 */ /* 0x000fe40000000000 */
[----:B------:R-:W-:Y:S01]  /*2fa0*/  FSEL R7, R11, R7, P0 ;  /* 0x000000070b077208 */ /* 0x000fe20000000000 */
[----:B------:R-:W-:Y:S06]  /*2fb0*/  BRA `(.L_x_37) ;  /* 0x0000000000647947 */ /* 0x000fec0003800000 */
.L_x_36:
[----:B------:R-:W-:-:S14]  /*2fc0*/  DSETP.NE.AND P0, PT, R8, RZ, PT ;  /* 0x000000ff0800722a */ /* 0x000fdc0003f05000 */
[----:B------:R-:W-:Y:S05]  /*2fd0*/  @!P0 BRA `(.L_x_38) ;  /* 0x0000000000588947 */ /* 0x000fea0003800000 */
[----:B------:R-:W-:-:S13]  /*2fe0*/  ISETP.GE.AND P0, PT, R9, RZ, PT ;  /* 0x000000ff0900720c */ /* 0x000fda0003f06270 */
[----:B------:R-:W-:Y:S02]  /*2ff0*/  @!P0 IMAD.MOV.U32 R6, RZ, RZ, 0x0 ;  /* 0x00000000ff068424 */ /* 0x000fe400078e00ff */
[----:B------:R-:W-:Y:S01]  /*3000*/  @!P0 IMAD.MOV.U32 R7, RZ, RZ, -0x80000 ;  /* 0xfff80000ff078424 */ /* 0x000fe200078e00ff */
[----:B------:R-:W-:Y:S06]  /*3010*/  @!P0 BRA `(.L_x_37) ;  /* 0x00000000004c8947 */ /* 0x000fec0003800000 */
[----:B------:R-:W-:-:S13]  /*3020*/  ISETP.GT.AND P0, PT, R9, 0x7fefffff, PT ;  /* 0x7fefffff0900780c */ /* 0x000fda0003f04270 */
[----:B------:R-:W-:Y:S05]  /*3030*/  @P0 BRA `(.L_x_38) ;  /* 0x0000000000400947 */ /* 0x000fea0003800000 */
[----:B------:R-:W-:Y:S01]  /*3040*/  DMUL R6, R8, 8.11296384146066816958e+31 ;  /* 0x4690000008067828 */ /* 0x000fe20000000000 */
[----:B------:R-:W-:Y:S02]  /*3050*/  IMAD.MOV.U32 R12, RZ, RZ, 0x0 ;  /* 0x00000000ff0c7424 */ /* 0x000fe400078e00ff */
[----:B------:R-:W-:Y:S02]  /*3060*/  IMAD.MOV.U32 R8, RZ, RZ, RZ ;  /* 0x000000ffff087224 */ /* 0x000fe400078e00ff */
[----:B------:R-:W-:Y:S01]  /*3070*/  IMAD.MOV.U32 R13, RZ, RZ, 0x3fd80000 ;  /* 0x3fd80000ff0d7424 */ /* 0x000fe200078e00ff */
[----:B------:R-:W0:Y:S03]  /*3080*/  MUFU.RSQ64H R9, R7 ;  /* 0x0000000700097308 */ /* 0x000e260000001c00 */
[----:B0-----:R-:W-:-:S08]  /*3090*/  DMUL R10, R8, R8 ;  /* 0x00000008080a7228 */ /* 0x001fd00000000000 */
[----:B------:R-:W-:-:S08]  /*30a0*/  DFMA R10, R6, -R10, 1 ;  /* 0x3ff00000060a742b */ /* 0x000fd0000000080a */
[----:B------:R-:W-:Y:S02]  /*30b0*/  DFMA R12, R10, R12, 0.5 ;  /* 0x3fe000000a0c742b */ /* 0x000fe4000000000c */
[----:B------:R-:W-:-:S08]  /*30c0*/  DMUL R10, R8, R10 ;  /* 0x0000000a080a7228 */ /* 0x000fd00000000000 */
[----:B------:R-:W-:-:S08]  /*30d0*/  DFMA R10, R12, R10, R8 ;  /* 0x0000000a0c0a722b */ /* 0x000fd00000000008 */
[----:B------:R-:W-:Y:S02]  /*30e0*/  DMUL R8, R6, R10 ;  /* 0x0000000a06087228 */ /* 0x000fe40000000000 */
[----:B------:R-:W-:-:S06]  /*30f0*/  VIADD R11, R11, 0xfff00000 ;  /* 0xfff000000b0b7836 */ /* 0x000fcc0000000000 */
[----:B------:R-:W-:-:S08]  /*3100*/  DFMA R12, R8, -R8, R6 ;  /* 0x80000008080c722b */ /* 0x000fd00000000006 */
[----:B------:R-:W-:-:S10]  /*3110*/  DFMA R6, R10, R12, R8 ;  /* 0x0000000c0a06722b */ /* 0x000fd40000000008 */
[----:B------:R-:W-:Y:S01]  /*3120*/  VIADD R7, R7, 0xfcb00000 ;  /* 0xfcb0000007077836 */ /* 0x000fe20000000000 */
[----:B------:R-:W-:Y:S06]  /*3130*/  BRA `(.L_x_37) ;  /* 0x0000000000047947 */ /* 0x000fec0003800000 */
.L_x_38:
[----:B------:R-:W-:-:S11]  /*3140*/  DADD R6, R8, R8 ;  /* 0x0000000008067229 */ /* 0x000fd60000000008 */
.L_x_37:
[----:B------:R-:W-:Y:S02]  /*3150*/  IMAD.MOV.U32 R5, RZ, RZ, 0x0 ;  /* 0x00000000ff057424 */ /* 0x000fe400078e00ff */
[----:B------:R-:W-:Y:S02]  /*3160*/  IMAD.MOV.U32 R14, RZ, RZ, R6 ;  /* 0x000000ffff0e7224 */ /* 0x000fe400078e0006 */
[----:B------:R-:W-:Y:S01]  /*3170*/  IMAD.MOV.U32 R15, RZ, RZ, R7 ;  /* 0x000000ffff0f7224 */ /* 0x000fe200078e0007 */
[----:B------:R-:W-:Y:S06]  /*3180*/  RET.REL.NODEC R4 `(_Z14reco_and_recalP9PseudoJetPdS1_PiS2_i) ;  /* 0xffffffcc049c7950 */ /* 0x000fec0003c3ffff */
.L_x_39:
[----:B------:R-:W-:-:S00]  /*3190*/  BRA `(.L_x_39) ;  /* 0xfffffffc00fc7947 */ /* 0x000fc0000383ffff */
[----:B------:R-:W-:-:S00]  /*31a0*/  NOP ;  /* 0x0000000000007918 */ /* 0x000fc00000000000 */
        /* <DEDUP_REMOVED lines=13> */
.L_x_77:


//--------------------- .text._Z20reduction_min_secondP9PseudoJetPdS1_PiS2_ib --------------------------
	.section	.text._Z20reduction_min_secondP9PseudoJetPdS1_PiS2_ib,"ax",@progbits
	.align	128
        .global         _Z20reduction_min_secondP9PseudoJetPdS1_PiS2_ib
        .type           _Z20reduction_min_secondP9PseudoJetPdS1_PiS2_ib,@function
        .size           _Z20reduction_min_secondP9PseudoJetPdS1_PiS2_ib,(.L_x_78 - _Z20reduction_min_secondP9PseudoJetPdS1_PiS2_ib)
        .other          _Z20reduction_min_secondP9PseudoJetPdS1_PiS2_ib,@"STO_CUDA_ENTRY STV_DEFAULT"
_Z20reduction_min_secondP9PseudoJetPdS1_PiS2_ib:
.text._Z20reduction_min_secondP9PseudoJetPdS1_PiS2_ib:
[----:B------:R-:W0:Y:S01]  /*0000*/  LDC R1, c[0x0][0x37c] ;  /* 0x0000df00ff017b82 */ /* 0x000e220000000800 */
[----:B------:R-:W1:Y:S01]  /*0010*/  S2R R16, SR_CTAID.X ;  /* 0x0000000000107919 */ /* 0x000e620000002500 */
[----:B------:R-:W2:Y:S01]  /*0020*/  LDCU UR5, c[0x0][0x2fc] ;  /* 0x00005f80ff0577ac */ /* 0x000ea20008000800 */
[----:B0-----:R-:W-:Y:S01]  /*0030*/  VIADD R1, R1, 0xfffffff8 ;  /* 0xfffffff801017836 */ /* 0x001fe20000000000 */
[----:B------:R-:W1:Y:S01]  /*0040*/  S2R R17, SR_TID.X ;  /* 0x0000000000117919 */ /* 0x000e620000002100 */
[----:B------:R-:W0:Y:S01]  /*0050*/  LDCU UR6, c[0x0][0x360] ;  /* 0x00006c00ff0677ac */ /* 0x000e220008000800 */
[----:B------:R-:W3:Y:S01]  /*0060*/  LDCU UR7, c[0x0][0x3a8] ;  /* 0x00007500ff0777ac */ /* 0x000ee20008000800 */
[----:B------:R-:W4:Y:S01]  /*0070*/  LDCU UR4, c[0x0][0x2f8] ;  /* 0x00005f00ff0477ac */ /* 0x000f220008000800 */
[----:B0-----:R-:W-:Y:S01]  /*0080*/  IMAD.U32 R22, RZ, RZ, UR6 ;  /* 0x00000006ff167e24 */ /* 0x001fe2000f8e00ff */
[----:B----4-:R-:W-:Y:S01]  /*0090*/  IADD3 R6, P1, PT, R1, UR4, RZ ;  /* 0x0000000401067c10 */ /* 0x010fe2000ff3e0ff */
[----:B-1----:R-:W-:-:S04]  /*00a0*/  IMAD R3, R16, UR6, R17 ;  /* 0x0000000610037c24 */ /* 0x002fc8000f8e0211 */
[----:B--2---:R-:W-:Y:S01]  /*00b0*/  IMAD.X R7, RZ, RZ, UR5, P1 ;  /* 0x00000005ff077e24 */ /* 0x004fe200088e06ff */
[----:B---3--:R-:W-:-:S13]  /*00c0*/  ISETP.GE.U32.AND P0, PT, R3, UR7, PT ;  /* 0x0000000703007c0c */ /* 0x008fda000bf06070 */
[----:B------:R-:W-:Y:S05]  /*00d0*/  @P0 EXIT ;  /* 0x000000000000094d */ /* 0x000fea0003800000 */
[----:B------:R-:W0:Y:S01]  /*00e0*/  LDC.64 R4, c[0x0][0x388] ;  /* 0x0000e200ff047b82 */ /* 0x000e220000000a00 */
[----:B------:R-:W1:Y:S07]  /*00f0*/  LDCU.64 UR36, c[0x0][0x358] ;  /* 0x00006b00ff2477ac */ /* 0x000e6e0008000a00 */
[----:B------:R-:W2:Y:S01]  /*0100*/  LDC.64 R8, c[0x0][0x398] ;  /* 0x0000e600ff087b82 */ /* 0x000ea20000000a00 */
[----:B------:R-:W3:Y:S01]  /*0110*/  S2R R11, SR_CgaCtaId ;  /* 0x00000000000b7919 */ /* 0x000ee20000008800 */
[----:B------:R-:W-:Y:S01]  /*0120*/  MOV R0, 0x400 ;  /* 0x0000040000007802 */ /* 0x000fe20000000f00 */
[----:B------:R-:W4:Y:S01]  /*0130*/  LDCU UR4, c[0x0][0x3a8] ;  /* 0x00007500ff0477ac */ /* 0x000f220008000800 */
[----:B0-----:R-:W-:-:S06]  /*0140*/  IMAD.WIDE.U32 R4, R3, 0x8, R4 ;  /* 0x0000000803047825 */ /* 0x001fcc00078e0004 */
[----:B-1----:R-:W5:Y:S01]  /*0150*/  LDG.E.64 R4, desc[UR36][R4.64] ;  /* 0x0000002404047981 */ /* 0x002f62000c1e1b00 */
[----:B--2---:R-:W-:-:S06]  /*0160*/  IMAD.WIDE.U32 R8, R3, 0x4, R8 ;  /* 0x0000000403087825 */ /* 0x004fcc00078e0008 */
[----:B------:R-:W2:Y:S01]  /*0170*/  LDG.E R8, desc[UR36][R8.64] ;  /* 0x0000002408087981 */ /* 0x000ea2000c1e1900 */
[----:B---3--:R-:W-:Y:S02]  /*0180*/  LEA R0, R11, R0, 0x18 ;  /* 0x000000000b007211 */ /* 0x008fe400078ec0ff */
[----:B------:R-:W-:-:S03]  /*0190*/  ISETP.GE.U32.AND P0, PT, R22, 0x2, PT ;  /* 0x000000021600780c */ /* 0x000fc60003f06070 */
[----:B------:R-:W-:Y:S01]  /*01a0*/  IMAD R2, R22, 0x8, R0 ;  /* 0x0000000816027824 */ /* 0x000fe200078e0200 */
[----:B------:R-:W-:-:S03]  /*01b0*/  LEA R0, R17, R0, 0x3 ;  /* 0x0000000011007211 */ /* 0x000fc600078e18ff */
[----:B------:R-:W-:Y:S02]  /*01c0*/  IMAD R23, R17, 0x4, R2 ;  /* 0x0000000411177824 */ /* 0x000fe400078e0202 */
[----:B-----5:R0:W-:Y:S04]  /*01d0*/  STS.64 [R0], R4 ;  /* 0x0000000400007388 */ /* 0x0201e80000000a00 */
[----:B--2---:R0:W-:Y:S01]  /*01e0*/  STS [R23], R8 ;  /* 0x0000000817007388 */ /* 0x0041e20000000800 */
[----:B------:R-:W-:Y:S06]  /*01f0*/  BAR.SYNC.DEFER_BLOCKING 0x0 ;  /* 0x0000000000007b1d */ /* 0x000fec0000010000 */
[----:B----4-:R-:W-:Y:S05]  /*0200*/  @!P0 BRA `(.L_x_40) ;  /* 0x0000000000c08947 */ /* 0x010fea0003800000 */
.L_x_45:
[--C-:B------:R-:W-:Y:S01]  /*0210*/  IMAD.MOV.U32 R24, RZ, RZ, R22.reuse ;  /* 0x000000ffff187224 */ /* 0x100fe200078e0016 */
[----:B------:R-:W-:Y:S01]  /*0220*/  SHF.R.U32.HI R22, RZ, 0x1, R22 ;  /* 0x00000001ff167819 */ /* 0x000fe20000011616 */
[----:B------:R-:W-:Y:S04]  /*0230*/  BSSY.RECONVERGENT B0, `(.L_x_41) ;  /* 0x000002a000007945 */ /* 0x000fe80003800200 */
[----:B0-----:R-:W-:-:S05]  /*0240*/  IMAD.IADD R4, R3, 0x1, R22 ;  /* 0x0000000103047824 */ /* 0x001fca00078e0216 */
[----:B------:R-:W-:-:S04]  /*0250*/  ISETP.GE.U32.AND P0, PT, R4, UR4, PT ;  /* 0x0000000404007c0c */ /* 0x000fc8000bf06070 */
[----:B------:R-:W-:-:S13]  /*0260*/  ISETP.GE.U32.OR P0, PT, R17, R22, P0 ;  /* 0x000000161100720c */ /* 0x000fda0000706470 */
[----:B------:R-:W-:Y:S05]  /*0270*/  @P0 BRA `(.L_x_42) ;  /* 0x0000000000940947 */ /* 0x000fea0003800000 */
[----:B------:R-:W-:Y:S01]  /*0280*/  LEA R25, R22, R23, 0x2 ;  /* 0x0000001716197211 */ /* 0x000fe200078e10ff */
[----:B------:R-:W-:Y:S01]  /*0290*/  IMAD.MOV.U32 R10, RZ, RZ, 0x0 ;  /* 0x00000000ff0a7424 */ /* 0x000fe200078e00ff */
[----:B------:R-:W-:Y:S01]  /*02a0*/  BSSY.RECONVERGENT B1, `(.L_x_43) ;  /* 0x0000018000017945 */ /* 0x000fe20003800200 */
[----:B------:R-:W-:Y:S02]  /*02b0*/  IMAD.MOV.U32 R11, RZ, RZ, 0x3fd80000 ;  /* 0x3fd80000ff0b7424 */ /* 0x000fe400078e00ff */
[----:B------:R-:W0:Y:S02]  /*02c0*/  LDS R4, [R25] ;  /* 0x0000000019047984 */ /* 0x000e240000000800 */
[----:B0-----:R-:W-:-:S04]  /*02d0*/  LEA R14, R4, 0x2, 0x1 ;  /* 0x00000002040e7811 */ /* 0x001fc800078e08ff */
        /* <DEDUP_REMOVED lines=11> */
[----:B------:R-:W-:Y:S01]  /*0390*/  IADD3 R19, PT, PT, R11, -0x100000, RZ ;  /* 0xfff000000b137810 */ /* 0x000fe20007ffe0ff */
[----:B------:R-:W-:-:S05]  /*03a0*/  IMAD.MOV.U32 R18, RZ, RZ, R10 ;  /* 0x000000ffff127224 */ /* 0x000fca00078e000a */
[----:B------:R-:W-:-:S08]  /*03b0*/  DFMA R14, R12, -R12, R4 ;  /* 0x8000000c0c0e722b */ /* 0x000fd00000000004 */
[----:B------:R-:W-:Y:S01]  /*03c0*/  DFMA R20, R14, R18, R12 ;  /* 0x000000120e14722b */ /* 0x000fe2000000000c */
[----:B------:R-:W-:Y:S10]  /*03d0*/  @!P0 BRA `(.L_x_44) ;  /* 0x0000000000108947 */ /* 0x000ff40003800000 */
[----:B------:R-:W-:-:S07]  /*03e0*/  MOV R20, 0x400 ;  /* 0x0000040000147802 */ /* 0x000fce0000000f00 */
[----:B------:R-:W-:Y:S05]  /*03f0*/  CALL.REL.NOINC `($__internal_2_$__cuda_sm20_dsqrt_rn_f64_mediumpath_v1) ;  /* 0x0000000000b07944 */ /* 0x000fea0003c00000 */
[----:B------:R-:W-:Y:S02]  /*0400*/  IMAD.MOV.U32 R20, RZ, RZ, R8 ;  /* 0x000000ffff147224 */ /* 0x000fe400078e0008 */
[----:B------:R-:W-:-:S07]  /*0410*/  IMAD.MOV.U32 R21, RZ, RZ, R9 ;  /* 0x000000ffff157224 */ /* 0x000fce00078e0009 */
.L_x_44:
[----:B------:R-:W-:Y:S05]  /*0420*/  BSYNC.RECONVERGENT B1 ;  /* 0x0000000000017941 */ /* 0x000fea0003800200 */
.L_x_43:
[----:B------:R-:W-:Y:S01]  /*0430*/  LEA R4, R22, R0, 0x3 ;  /* 0x0000000016047211 */ /* 0x000fe200078e18ff */
[----:B------:R-:W-:Y:S01]  /*0440*/  LDS.64 R8, [R0] ;  /* 0x0000000000087984 */ /* 0x000fe20000000a00 */
[----:B------:R-:W-:-:S04]  /*0450*/  DADD R20, R20, -0.5 ;  /* 0xbfe0000014147429 */ /* 0x000fc80000000000 */
[----:B------:R-:W0:Y:S06]  /*0460*/  LDS.64 R4, [R4] ;  /* 0x0000000004047984 */ /* 0x000e2c0000000a00 */
[----:B------:R-:W1:Y:S02]  /*0470*/  F2I.F64.CEIL R20, R20 ;  /* 0x0000001400147311 */ /* 0x000e640000309100 */
[----:B-1----:R-:W-:-:S13]  /*0480*/  ISETP.GT.AND P0, PT, R20, UR4, PT ;  /* 0x0000000414007c0c */ /* 0x002fda000bf04270 */
[----:B0-----:R-:W-:-:S14]  /*0490*/  DSETP.LEU.OR P0, PT, R8, R4, P0 ;  /* 0x000000040800722a */ /* 0x001fdc000070b400 */
[----:B------:R-:W-:Y:S04]  /*04a0*/  @!P0 STS.64 [R0], R4 ;  /* 0x0000000400008388 */ /* 0x000fe80000000a00 */
[----:B------:R-:W0:Y:S04]  /*04b0*/  @!P0 LDS R8, [R25] ;  /* 0x0000000019088984 */ /* 0x000e280000000800 */
[----:B0-----:R0:W-:Y:S02]  /*04c0*/  @!P0 STS [R23], R8 ;  /* 0x0000000817008388 */ /* 0x0011e40000000800 */
.L_x_42:
[----:B------:R-:W-:Y:S05]  /*04d0*/  BSYNC.RECONVERGENT B0 ;  /* 0x0000000000007941 */ /* 0x000fea0003800200 */
.L_x_41:
[----:B------:R-:W-:Y:S01]  /*04e0*/  BAR.SYNC.DEFER_BLOCKING 0x0 ;  /* 0x0000000000007b1d */ /* 0x000fe20000010000 */
[----:B------:R-:W-:-:S13]  /*04f0*/  ISETP.GT.U32.AND P0, PT, R24, 0x3, PT ;  /* 0x000000031800780c */ /* 0x000fda0003f04070 */
[----:B------:R-:W-:Y:S05]  /*0500*/  @P0 BRA `(.L_x_45) ;  /* 0xfffffffc00400947 */ /* 0x000fea000383ffff */
.L_x_40:
[----:B------:R-:W1:Y:S02]  /*0510*/  LDCU.U8 UR4, c[0x0][0x3ac] ;  /* 0x00007580ff0477ac */ /* 0x000e640008000000 */
[----:B-1----:R-:W-:-:S04]  /*0520*/  UPRMT UR4, UR4, 0x8880, URZ ;  /* 0x0000888004047896 */ /* 0x002fc800080000ff */
[----:B------:R-:W-:-:S09]  /*0530*/  UISETP.NE.AND UP0, UPT, UR4, URZ, UPT ;  /* 0x000000ff0400728c */ /* 0x000fd2000bf05270 */
[----:B------:R-:W-:Y:S05]  /*0540*/  BRA.U !UP0, `(.L_x_46) ;  /* 0x0000000108247547 */ /* 0x000fea000b800000 */
[----:B0-----:R-:W0:Y:S01]  /*0550*/  LDS.64 R8, [R0] ;  /* 0x0000000000087984 */ /* 0x001e220000000a00 */
[----:B------:R-:W-:Y:S01]  /*0560*/  MOV R3, 0x8 ;  /* 0x0000000800037802 */ /* 0x000fe20000000f00 */
[----:B------:R-:W1:Y:S03]  /*0570*/  LDCU.64 UR4, c[0x4][URZ] ;  /* 0x01000000ff0477ac */ /* 0x000e660008000a00 */
[----:B------:R2:W3:Y:S01]  /*0580*/  LDC.64 R10, c[0x4][R3] ;  /* 0x01000000030a7b82 */ /* 0x0004e20000000a00 */
[----:B-1----:R-:W-:Y:S02]  /*0590*/  IMAD.U32 R4, RZ, RZ, UR4 ;  /* 0x00000004ff047e24 */ /* 0x002fe4000f8e00ff */
[----:B------:R-:W-:Y:S01]  /*05a0*/  IMAD.U32 R5, RZ, RZ, UR5 ;  /* 0x00000005ff057e24 */ /* 0x000fe2000f8e00ff */
[----:B0-----:R2:W-:Y:S06]  /*05b0*/  STL.64 [R1], R8 ;  /* 0x0000000801007387 */ /* 0x0015ec0000100a00 */
[----:B------:R-:W-:-:S07]  /*05c0*/  LEPC R20, `(.L_x_46) ;  /* 0x000000001014794e */ /* 0x000fce0000000000 */
[----:B--23--:R-:W-:Y:S05]  /*05d0*/  CALL.ABS.NOINC R10 ;  /* 0x000000000a007343 */ /* 0x00cfea0003c00000 */
.L_x_46:
[----:B------:R-:W-:-:S13]  /*05e0*/  ISETP.NE.AND P0, PT, R17, RZ, PT ;  /* 0x000000ff1100720c */ /* 0x000fda0003f05270 */
[----:B------:R-:W-:Y:S05]  /*05f0*/  @P0 EXIT ;  /* 0x000000000000094d */ /* 0x000fea0003800000 */
[----:B------:R-:W1:Y:S01]  /*0600*/  S2UR UR5, SR_CgaCtaId ;  /* 0x00000000000579c3 */ /* 0x000e620000008800 */
[----:B------:R-:W-:Y:S01]  /*0610*/  UMOV UR4, 0x400 ;  /* 0x0000040000047882 */ /* 0x000fe20000000000 */
[----:B------:R-:W-:Y:S06]  /*0620*/  LDS R3, [R2] ;  /* 0x0000000002037984 */ /* 0x000fec0000000800 */
[----:B------:R-:W2:Y:S08]  /*0630*/  LDC.64 R6, c[0x0][0x390] ;  /* 0x0000e400ff067b82 */ /* 0x000eb00000000a00 */
[----:B0-----:R-:W0:Y:S01]  /*0640*/  LDC.64 R8, c[0x0][0x3a0] ;  /* 0x0000e800ff087b82 */ /* 0x001e220000000a00 */
[----:B-1----:R-:W-:Y:S01]  /*0650*/  ULEA UR4, UR5, UR4, 0x18 ;  /* 0x0000000405047291 */ /* 0x002fe2000f8ec0ff */
[----:B--2---:R-:W-:-:S08]  /*0660*/  IMAD.WIDE.U32 R6, R16, 0x8, R6 ;  /* 0x0000000810067825 */ /* 0x004fd000078e0006 */
[----:B------:R-:W1:Y:S01]  /*0670*/  LDS.64 R4, [UR4] ;  /* 0x00000004ff047984 */ /* 0x000e620008000a00 */
[----:B0-----:R-:W-:-:S03]  /*0680*/  IMAD.WIDE.U32 R16, R16, 0x4, R8 ;  /* 0x0000000410107825 */ /* 0x001fc600078e0008 */
[----:B-1----:R-:W-:Y:S04]  /*0690*/  STG.E.64 desc[UR36][R6.64], R4 ;  /* 0x0000000406007986 */ /* 0x002fe8000c101b24 */
[----:B------:R-:W-:Y:S01]  /*06a0*/  STG.E desc[UR36][R16.64], R3 ;  /* 0x0000000310007986 */ /* 0x000fe2000c101924 */
[----:B------:R-:W-:Y:S05]  /*06b0*/  EXIT ;  /* 0x000000000000794d */ /* 0x000fea0003800000 */
        .weak           $__internal_2_$__cuda_sm20_dsqrt_rn_f64_mediumpath_v1
        .type           $__internal_2_$__cuda_sm20_dsqrt_rn_f64_mediumpath_v1,@function
        .size           $__internal_2_$__cuda_sm20_dsqrt_rn_f64_mediumpath_v1,(.L_x_78 - $__internal_2_$__cuda_sm20_dsqrt_rn_f64_mediumpath_v1)
$__internal_2_$__cuda_sm20_dsqrt_rn_f64_mediumpath_v1:
[----:B------:R-:W-:Y:S01]  /*06c0*/  ISETP.GE.U32.AND P0, PT, R8, -0x3400000, PT ;  /* 0xfcc000000800780c */ /* 0x000fe20003f06070 */
[----:B------:R-:W-:Y:S01]  /*06d0*/  BSSY.RECONVERGENT B2, `(.L_x_47) ;  /* 0x0000024000027945 */ /* 0x000fe20003800200 */
[----:B------:R-:W-:-:S11]  /*06e0*/  IMAD.MOV.U32 R11, RZ, RZ, R19 ;  /* 0x000000ffff0b7224 */ /* 0x000fd600078e0013 */
[----:B------:R-:W-:Y:S05]  /*06f0*/  @!P0 BRA `(.L_x_48) ;  /* 0x0000000000208947 */ /* 0x000fea0003800000 */
[----:B------:R-:W-:-:S10]  /*0700*/  DFMA.RM R10, R14, R10, R12 ;  /* 0x0000000a0e0a722b */ /* 0x000fd4000000400c */
[----:B------:R-:W-:-:S04]  /*0710*/  IADD3 R8, P0, PT, R10, 0x1, RZ ;  /* 0x000000010a087810 */ /* 0x000fc80007f1e0ff */
[----:B------:R-:W-:-:S06]  /*0720*/  IADD3.X R9, PT, PT, RZ, R11, RZ, P0, !PT ;  /* 0x0000000bff097210 */ /* 0x000fcc00007fe4ff */
[----:B------:R-:W-:-:S08]  /*0730*/  DFMA.RP R4, -R10, R8, R4 ;  /* 0x000000080a04722b */ /* 0x000fd00000008104 */
[----:B------:R-:W-:-:S06]  /*0740*/  DSETP.GT.AND P0, PT, R4, RZ, PT ;  /* 0x000000ff0400722a */ /* 0x000fcc0003f04000 */
[----:B------:R-:W-:Y:S02]  /*0750*/  FSEL R8, R8, R10, P0 ;  /* 0x0000000a08087208 */ /* 0x000fe40000000000 */
[----:B------:R-:W-:Y:S01]  /*0760*/  FSEL R9, R9, R11, P0 ;  /* 0x0000000b09097208 */ /* 0x000fe20000000000 */
[----:B------:R-:W-:Y:S06]  /*0770*/  BRA `(.L_x_49) ;  /* 0x0000000000647947 */ /* 0x000fec0003800000 */
.L_x_48:
        /* <DEDUP_REMOVED lines=9> */
[----:B------:R-:W-:Y:S01]  /*0810*/  IMAD.MOV.U32 R10, RZ, RZ, RZ ;  /* 0x000000ffff0a7224 */ /* 0x000fe200078e00ff */
[----:B------:R-:W-:Y:S01]  /*0820*/  MOV R8, 0x0 ;  /* 0x0000000000087802 */ /* 0x000fe20000000f00 */
[----:B------:R-:W-:-:S03]  /*0830*/  IMAD.MOV.U32 R9, RZ, RZ, 0x3fd80000 ;  /* 0x3fd80000ff097424 */ /* 0x000fc600078e00ff */
[----:B------:R-:W0:Y:S02]  /*0840*/  MUFU.RSQ64H R11, R13 ;  /* 0x0000000d000b7308 */ /* 0x000e240000001c00 */
        /* <DEDUP_REMOVED lines=9> */
[----:B------:R-:W-:Y:S01]  /*08e0*/  IADD3 R9, PT, PT, R9, -0x3500000, RZ ;  /* 0xfcb0000009097810 */ /* 0x000fe20007ffe0ff */
[----:B------:R-:W-:Y:S06]  /*08f0*/  BRA `(.L_x_49) ;  /* 0x0000000000047947 */ /* 0x000fec0003800000 */
.L_x_50:
[----:B------:R-:W-:-:S11]  /*0900*/  DADD R8, R4, R4 ;  /* 0x0000000004087229 */ /* 0x000fd60000000004 */
.L_x_49:
[----:B------:R-:W-:Y:S05]  /*0910*/  BSYNC.RECONVERGENT B2 ;  /* 0x0000000000027941 */ /* 0x000fea0003800200 */
.L_x_47:
[----:B------:R-:W-:-:S04]  /*0920*/  IMAD.MOV.U32 R21, RZ, RZ, 0x0 ;  /* 0x00000000ff157424 */ /* 0x000fc800078e00ff */
[----:B------:R-:W-:Y:S05]  /*0930*/  RET.REL.NODEC R20 `(_Z20reduction_min_secondP9PseudoJetPdS1_PiS2_ib) ;  /* 0xfffffff414b07950 */ /* 0x000fea0003c3ffff */
.L_x_51:
        /* <DEDUP_REMOVED lines=12> */
.L_x_78:


//--------------------- .text._Z13set_distancesP9PseudoJetPdPii --------------------------
	.section	.text._Z13set_distancesP9PseudoJetPdPii,"ax",@progbits
	.align	128
        .global         _Z13set_distancesP9PseudoJetPdPii
        .type           _Z13set_distancesP9PseudoJetPdPii,@function
        .size           _Z13set_distancesP9PseudoJetPdPii,(.L_x_79 - _Z13set_distancesP9PseudoJetPdPii)
        .other          _Z13set_distancesP9PseudoJetPdPii,@"STO_CUDA_ENTRY STV_DEFAULT"
_Z13set_distancesP9PseudoJetPdPii:
.text._Z13set_distancesP9PseudoJetPdPii:
[----:B------:R-:W-:Y:S01]  /*0000*/  LDC R1, c[0x0][0x37c] ;  /* 0x0000df00ff017b82 */ /* 0x000fe20000000800 */
[----:B------:R-:W0:Y:S01]  /*0010*/  S2R R0, SR_CTAID.X ;  /* 0x0000000000007919 */ /* 0x000e220000002500 */
[----:B------:R-:W1:Y:S01]  /*0020*/  LDCU UR4, c[0x0][0x398] ;  /* 0x00007300ff0477ac */ /* 0x000e620008000800 */
[----:B------:R-:W0:Y:S01]  /*0030*/  S2R R3, SR_TID.X ;  /* 0x0000000000037919 */ /* 0x000e220000002100 */
[----:B------:R-:W0:Y:S01]  /*0040*/  LDCU UR5, c[0x0][0x360] ;  /* 0x00006c00ff0577ac */ /* 0x000e220008000800 */
[----:B-1----:R-:W-:-:S04]  /*0050*/  UIMAD UR4, UR4, UR4, UR4 ;  /* 0x00000004040472a4 */ /* 0x002fc8000f8e0204 */
[----:B------:R-:W-:-:S04]  /*0060*/  ULEA.HI UR4, UR4, UR4, URZ, 0x1 ;  /* 0x0000000404047291 */ /* 0x000fc8000f8f08ff */
[----:B------:R-:W-:Y:S01]  /*0070*/  USHF.R.S32.HI UR4, URZ, 0x1, UR4 ;  /* 0x00000001ff047899 */ /* 0x000fe20008011404 */
[----:B0-----:R-:W-:-:S05]  /*0080*/  IMAD R0, R0, UR5, R3 ;  /* 0x0000000500007c24 */ /* 0x001fca000f8e0203 */
[----:B------:R-:W-:-:S13]  /*0090*/  ISETP.GE.AND P0, PT, R0, UR4, PT ;  /* 0x0000000400007c0c */ /* 0x000fda000bf06270 */
[----:B------:R-:W-:Y:S05]  /*00a0*/  @P0 EXIT ;  /* 0x000000000000094d */ /* 0x000fea0003800000 */
[----:B------:R-:W-:Y:S01]  /*00b0*/  VIADD R2, R0, 0x1 ;  /* 0x0000000100027836 */ /* 0x000fe20000000000 */
[----:B------:R-:W0:Y:S01]  /*00c0*/  LDC.64 R12, c[0x0][0x390] ;  /* 0x0000e400ff0c7b82 */ /* 0x000e220000000a00 */
[----:B------:R-:W-:Y:S01]  /*00d0*/  IMAD.MOV.U32 R10, RZ, RZ, 0x0 ;  /* 0x00000000ff0a7424 */ /* 0x000fe200078e00ff */
[----:B------:R-:W1:Y:S01]  /*00e0*/  LDCU.64 UR4, c[0x0][0x358] ;  /* 0x00006b00ff0477ac */ /* 0x000e620008000a00 */
[----:B------:R-:W-:Y:S01]  /*00f0*/  IMAD.SHL.U32 R3, R2, 0x2, RZ ;  /* 0x0000000202037824 */ /* 0x000fe200078e00ff */
[----:B------:R-:W-:Y:S01]  /*0100*/  BSSY.RECONVERGENT B0, `(.L_x_52) ;  /* 0x0000016000007945 */ /* 0x000fe20003800200 */
[----:B------:R-:W-:Y:S02]  /*0110*/  IMAD.MOV.U32 R11, RZ, RZ, 0x3fd80000 ;  /* 0x3fd80000ff0b7424 */ /* 0x000fe400078e00ff */
[----:B------:R-:W2:Y:S02]  /*0120*/  I2F.F64 R4, R3 ;  /* 0x0000000300047312 */ /* 0x000ea40000201c00 */
[----:B--2---:R-:W-:-:S06]  /*0130*/  DADD R4, R4, 0.25 ;  /* 0x3fd0000004047429 */ /* 0x004fcc0000000000 */
[----:B------:R-:W2:Y:S04]  /*0140*/  MUFU.RSQ64H R9, R5 ;  /* 0x0000000500097308 */ /* 0x000ea80000001c00 */
[----:B------:R-:W-:-:S04]  /*0150*/  IADD3 R8, PT, PT, R5, -0x3500000, RZ ;  /* 0xfcb0000005087810 */ /* 0x000fc80007ffe0ff */
[----:B------:R-:W-:Y:S02]  /*0160*/  ISETP.GE.U32.AND P0, PT, R8, 0x7ca00000, PT ;  /* 0x7ca000000800780c */ /* 0x000fe40003f06070 */
[----:B--2---:R-:W-:-:S08]  /*0170*/  DMUL R6, R8, R8 ;  /* 0x0000000808067228 */ /* 0x004fd00000000000 */
[----:B------:R-:W-:-:S08]  /*0180*/  DFMA R6, R4, -R6, 1 ;  /* 0x3ff000000406742b */ /* 0x000fd00000000806 */
[----:B------:R-:W-:Y:S02]  /*0190*/  DFMA R10, R6, R10, 0.5 ;  /* 0x3fe00000060a742b */ /* 0x000fe4000000000a */
[----:B------:R-:W-:-:S08]  /*01a0*/  DMUL R6, R8, R6 ;  /* 0x0000000608067228 */ /* 0x000fd00000000000 */
[----:B------:R-:W-:Y:S01]  /*01b0*/  DFMA R10, R10, R6, R8 ;  /* 0x000000060a0a722b */ /* 0x000fe20000000008 */
[----:B0-----:R-:W-:-:S05]  /*01c0*/  IMAD.WIDE R6, R0, 0x4, R12 ;  /* 0x0000000400067825 */ /* 0x001fca00078e020c */
[----:B-1----:R0:W-:Y:S02]  /*01d0*/  STG.E desc[UR4][R6.64], R0 ;  /* 0x0000000006007986 */ /* 0x0021e4000c101904 */
[----:B------:R-:W-:Y:S02]  /*01e0*/  DMUL R12, R4, R10 ;  /* 0x0000000a040c7228 */ /* 0x000fe40000000000 */
[----:B------:R-:W-:Y:S01]  /*01f0*/  IADD3 R19, PT, PT, R11, -0x100000, RZ ;  /* 0xfff000000b137810 */ /* 0x000fe20007ffe0ff */
[----:B------:R-:W-:-:S05]  /*0200*/  IMAD.MOV.U32 R18, RZ, RZ, R10 ;  /* 0x000000ffff127224 */ /* 0x000fca00078e000a */
[----:B------:R-:W-:-:S08]  /*0210*/  DFMA R14, R12, -R12, R4 ;  /* 0x8000000c0c0e722b */ /* 0x000fd00000000004 */
[----:B------:R-:W-:Y:S01]  /*0220*/  DFMA R16, R14, R18, R12 ;  /* 0x000000120e10722b */ /* 0x000fe2000000000c */
[----:B0-----:R-:W-:Y:S10]  /*0230*/  @!P0 BRA `(.L_x_53) ;  /* 0x0000000000088947 */ /* 0x001ff40003800000 */
[----:B------:R-:W-:-:S07]  /*0240*/  MOV R6, 0x260 ;  /* 0x0000026000067802 */ /* 0x000fce0000000f00 */
[----:B------:R-:W-:Y:S05]  /*0250*/  CALL.REL.NOINC `($__internal_3_$__cuda_sm20_dsqrt_rn_f64_mediumpath_v1) ;  /* 0x0000000000d47944 */ /* 0x000fea0003c00000 */
.L_x_53:
[----:B------:R-:W-:Y:S05]  /*0260*/  BSYNC.RECONVERGENT B0 ;  /* 0x0000000000007941 */ /* 0x000fea0003800200 */
.L_x_52:
[----:B------:R-:W-:Y:S01]  /*0270*/  DADD R16, R16, -0.5 ;  /* 0xbfe0000010107429 */ /* 0x000fe20000000000 */
[----:B------:R-:W-:Y:S09]  /*0280*/  I2F.F64 R2, R2 ;  /* 0x0000000200027312 */ /* 0x000ff20000201c00 */
[----:B------:R-:W0:Y:S02]  /*0290*/  F2I.F64.CEIL R17, R16 ;  /* 0x0000001000117311 */ /* 0x000e240000309100 */
[----:B0-----:R-:W-:-:S04]  /*02a0*/  VIADD R4, R17, 0xffffffff ;  /* 0xffffffff11047836 */ /* 0x001fc80000000000 */
[----:B------:R-:W-:-:S04]  /*02b0*/  IMAD R6, R17, R4, RZ ;  /* 0x0000000411067224 */ /* 0x000fc800078e02ff */
[----:B------:R-:W0:Y:S02]  /*02c0*/  I2F.F64 R4, R6 ;  /* 0x0000000600047312 */ /* 0x000e240000201c00 */
[----:B0-----:R-:W-:-:S10]  /*02d0*/  DFMA R4, R4, -0.5, R2 ;  /* 0xbfe000000404782b */ /* 0x001fd40000000002 */
[----:B------:R-:W0:Y:S02]  /*02e0*/  F2I.F64.TRUNC R4, R4 ;  /* 0x0000000400047311 */ /* 0x000e24000030d100 */
[----:B0-----:R-:W-:-:S13]  /*02f0*/  ISETP.NE.AND P0, PT, R4, R17, PT ;  /* 0x000000110400720c */ /* 0x001fda0003f05270 */
[----:B------:R-:W-:Y:S05]  /*0300*/  @P0 BRA `(.L_x_54) ;  /* 0x00000000001c0947 */ /* 0x000fea0003800000 */
[----:B------:R-:W0:Y:S08]  /*0310*/  LDC.64 R2, c[0x0][0x380] ;  /* 0x0000e000ff027b82 */ /* 0x000e300000000a00 */
[----:B------:R-:W1:Y:S01]  /*0320*/  LDC.64 R4, c[0x0][0x388] ;  /* 0x0000e200ff047b82 */ /* 0x000e620000000a00 */
[----:B0-----:R-:W-:-:S06]  /*0330*/  IMAD.WIDE R2, R17, 0x40, R2 ;  /* 0x0000004011027825 */ /* 0x001fcc00078e0202 */
[----:B------:R-:W2:Y:S01]  /*0340*/  LDG.E.64 R2, desc[UR4][R2.64+-0x20] ;  /* 0xffffe00402027981 */ /* 0x000ea2000c1e1b00 */
[----:B-1----:R-:W-:-:S05]  /*0350*/  IMAD.WIDE R4, R0, 0x8, R4 ;  /* 0x0000000800047825 */ /* 0x002fca00078e0204 */
[----:B--2---:R-:W-:Y:S01]  /*0360*/  STG.E.64 desc[UR4][R4.64], R2 ;  /* 0x0000000204007986 */ /* 0x004fe2000c101b04 */
[----:B------:R-:W-:Y:S05]  /*0370*/  EXIT ;  /* 0x000000000000794d */ /* 0x000fea0003800000 */
.L_x_54:
[----:B------:R-:W0:Y:S02]  /*0380*/  LDC.64 R2, c[0x0][0x380] ;  /* 0x0000e000ff027b82 */ /* 0x000e240000000a00 */
[----:B0-----:R-:W-:-:S04]  /*0390*/  IMAD.WIDE R6, R4, 0x40, R2 ;  /* 0x0000004004067825 */ /* 0x001fc800078e0202 */
[----:B------:R-:W-:Y:S01]  /*03a0*/  IMAD.WIDE R18, R17, 0x40, R2 ;  /* 0x0000004011127825 */ /* 0x000fe200078e0202 */
[----:B------:R-:W2:Y:S04]  /*03b0*/  LDG.E.64 R8, desc[UR4][R6.64+-0x18] ;  /* 0xffffe80406087981 */ /* 0x000ea8000c1e1b00 */
[----:B------:R-:W2:Y:S04]  /*03c0*/  LDG.E.64 R10, desc[UR4][R18.64+-0x18] ;  /* 0xffffe804120a7981 */ /* 0x000ea8000c1e1b00 */
[----:B------:R-:W3:Y:S04]  /*03d0*/  LDG.E.64 R2, desc[UR4][R6.64+-0x20] ;  /* 0xffffe00406027981 */ /* 0x000ee8000c1e1b00 */
[----:B------:R-:W4:Y:S04]  /*03e0*/  LDG.E.64 R4, desc[UR4][R18.64+-0x20] ;  /* 0xffffe00412047981 */ /* 0x000f28000c1e1b00 */
[----:B------:R0:W5:Y:S04]  /*03f0*/  LDG.E.64 R12, desc[UR4][R6.64+-0x10] ;  /* 0xfffff004060c7981 */ /* 0x000168000c1e1b00 */
[----:B------:R-:W5:Y:S01]  /*0400*/  LDG.E.64 R14, desc[UR4][R18.64+-0x10] ;  /* 0xfffff004120e7981 */ /* 0x000f62000c1e1b00 */
[----:B------:R-:W-:Y:S01]  /*0410*/  UMOV UR6, 0x54442d18 ;  /* 0x54442d1800067882 */ /* 0x000fe20000000000 */
[----:B------:R-:W-:Y:S01]  /*0420*/  UMOV UR7, 0x401921fb ;  /* 0x401921fb00077882 */ /* 0x000fe20000000000 */
[----:B0-----:R-:W0:Y:S02]  /*0430*/  LDC.64 R6, c[0x0][0x388] ;  /* 0x0000e200ff067b82 */ /* 0x001e240000000a00 */
[----:B0-----:R-:W-:Y:S01]  /*0440*/  IMAD.WIDE R6, R0, 0x8, R6 ;  /* 0x0000000800067825 */ /* 0x001fe200078e0206 */
[----:B--2---:R-:W-:-:S08]  /*0450*/  DADD R8, R8, -R10 ;  /* 0x0000000008087229 */ /* 0x004fd0000000080a */
[C---:B------:R-:W-:Y:S01]  /*0460*/  DADD R10, -|R8|.reuse, UR6 ;  /* 0x00000006080a7e29 */ /* 0x040fe20008000300 */
[----:B------:R-:W-:Y:S01]  /*0470*/  UMOV UR7, 0x400921fb ;  /* 0x400921fb00077882 */ /* 0x000fe20000000000 */
[----:B------:R-:W-:Y:S02]  /*0480*/  DADD R16, -RZ, |R8| ;  /* 0x00000000ff107229 */ /* 0x000fe40000000508 */
[----:B------:R-:W-:Y:S01]  /*0490*/  DSETP.GT.AND P0, PT, |R8|, UR6, PT ;  /* 0x0000000608007e2a */ /* 0x000fe2000bf04200 */
[----:B------:R-:W-:Y:S01]  /*04a0*/  UMOV UR6, 0x8e38e38e ;  /* 0x8e38e38e00067882 */ /* 0x000fe20000000000 */
[----:B------:R-:W-:Y:S01]  /*04b0*/  UMOV UR7, 0x400638e3 ;  /* 0x400638e300077882 */ /* 0x000fe20000000000 */
[----:B-----5:R-:W-:Y:S01]  /*04c0*/  DADD R12, R12, -R14 ;  /* 0x000000000c0c7229 */ /* 0x020fe2000000080e */
[----:B----4-:R-:W-:-:S04]  /*04d0*/  IMAD.MOV.U32 R14, RZ, RZ, R5 ;  /* 0x000000ffff0e7224 */ /* 0x010fc800078e0005 */
[----:B------:R-:W-:Y:S02]  /*04e0*/  FSEL R8, R10, R16, P0 ;  /* 0x000000100a087208 */ /* 0x000fe40000000000 */
[----:B------:R-:W-:Y:S01]  /*04f0*/  FSEL R9, R11, R17, P0 ;  /* 0x000000110b097208 */ /* 0x000fe20000000000 */
[----:B---3--:R-:W-:Y:S01]  /*0500*/  DSETP.MIN.AND P0, P1, R2, R4, PT ;  /* 0x000000040200722a */ /* 0x008fe20003900000 */
[----:B------:R-:W-:-:S04]  /*0510*/  MOV R10, R2 ;  /* 0x00000002000a7202 */ /* 0x000fc80000000f00 */
[----:B------:R-:W-:Y:S01]  /*0520*/  DMUL R8, R8, R8 ;  /* 0x0000000808087228 */ /* 0x000fe20000000000 */
[----:B------:R-:W-:Y:S02]  /*0530*/  FSEL R3, R3, R14, P0 ;  /* 0x0000000e03037208 */ /* 0x000fe40000000000 */
[----:B------:R-:W-:-:S05]  /*0540*/  SEL R2, R10, R4, P0 ;  /* 0x000000040a027207 */ /* 0x000fca0000000000 */
[----:B------:R-:W-:Y:S01]  /*0550*/  DFMA R8, R12, R12, R8 ;  /* 0x0000000c0c08722b */ /* 0x000fe20000000008 */
[----:B------:R-:W-:-:S07]  /*0560*/  @P1 LOP3.LUT R3, R14, 0x80000, RZ, 0xfc, !PT ;  /* 0x000800000e031812 */ /* 0x000fce00078efcff */
[----:B------:R-:W-:-:S08]  /*0570*/  DMUL R8, R2, R8 ;  /* 0x0000000802087228 */ /* 0x000fd00000000000 */
[----:B------:R-:W-:-:S07]  /*0580*/  DMUL R8, R8, UR6 ;  /* 0x0000000608087c28 */ /* 0x000fce0008000000 */
[----:B------:R-:W-:Y:S01]  /*0590*/  STG.E.64 desc[UR4][R6.64], R8 ;  /* 0x0000000806007986 */ /* 0x000fe2000c101b04 */
[----:B------:R-:W-:Y:S05]  /*05a0*/  EXIT ;  /* 0x000000000000794d */ /* 0x000fea0003800000 */
        .weak           $__internal_3_$__cuda_sm20_dsqrt_rn_f64_mediumpath_v1
        .type           $__internal_3_$__cuda_sm20_dsqrt_rn_f64_mediumpath_v1,@function
        .size           $__internal_3_$__cuda_sm20_dsqrt_rn_f64_mediumpath_v1,(.L_x_79 - $__internal_3_$__cuda_sm20_dsqrt_rn_f64_mediumpath_v1)
$__internal_3_$__cuda_sm20_dsqrt_rn_f64_mediumpath_v1:
        /* <DEDUP_REMOVED lines=12> */
.L_x_56:
[----:B------:R-:W-:-:S14]  /*0670*/  DSETP.NE.AND P0, PT, R4, RZ, PT ;  /* 0x000000ff0400722a */ /* 0x000fdc0003f05000 */
[----:B------:R-:W-:Y:S05]  /*0680*/  @!P0 BRA `(.L_x_58) ;  /* 0x0000000000588947 */ /* 0x000fea0003800000 */
[----:B------:R-:W-:-:S13]  /*0690*/  ISETP.GE.AND P0, PT, R5, RZ, PT ;  /* 0x000000ff0500720c */ /* 0x000fda0003f06270 */
[----:B------:R-:W-:Y:S01]  /*06a0*/  @!P0 IMAD.MOV.U32 R8, RZ, RZ, 0x0 ;  /* 0x00000000ff088424 */ /* 0x000fe200078e00ff */
[----:B------:R-:W-:Y:S01]  /*06b0*/  @!P0 MOV R9, 0xfff80000 ;  /* 0xfff8000000098802 */ /* 0x000fe20000000f00 */
        /* <DEDUP_REMOVED lines=14> */
[----:B------:R-:W-:-:S06]  /*07a0*/  IADD3 R11, PT, PT, R11, -0x100000, RZ ;  /* 0xfff000000b0b7810 */ /* 0x000fcc0007ffe0ff */
[----:B------:R-:W-:-:S08]  /*07b0*/  DFMA R12, R8, -R8, R4 ;  /* 0x80000008080c722b */ /* 0x000fd00000000004 */
[----:B------:R-:W-:-:S10]  /*07c0*/  DFMA R8, R10, R12, R8 ;  /* 0x0000000c0a08722b */ /* 0x000fd40000000008 */
[----:B------:R-:W-:Y:S01]  /*07d0*/  VIADD R9, R9, 0xfcb00000 ;  /* 0xfcb0000009097836 */ /* 0x000fe20000000000 */
[----:B------:R-:W-:Y:S06]  /*07e0*/  BRA `(.L_x_57) ;  /* 0x0000000000047947 */ /* 0x000fec0003800000 */
.L_x_58:
[----:B------:R-:W-:-:S11]  /*07f0*/  DADD R8, R4, R4 ;  /* 0x0000000004087229 */ /* 0x000fd60000000004 */
.L_x_57:
[----:B------:R-:W-:Y:S05]  /*0800*/  BSYNC.RECONVERGENT B1 ;  /* 0x0000000000017941 */ /* 0x000fea0003800200 */
.L_x_55:
[----:B------:R-:W-:Y:S01]  /*0810*/  HFMA2 R7, -RZ, RZ, 0, 0 ;  /* 0x00000000ff077431 */ /* 0x000fe200000001ff */
[----:B------:R-:W-:Y:S01]  /*0820*/  MOV R16, R8 ;  /* 0x0000000800107202 */ /* 0x000fe20000000f00 */
[----:B------:R-:W-:Y:S02]  /*0830*/  IMAD.MOV.U32 R17, RZ, RZ, R9 ;  /* 0x000000ffff117224 */ /* 0x000fe400078e0009 */
[----:B------:R-:W-:Y:S05]  /*0840*/  RET.REL.NODEC R6 `(_Z13set_distancesP9PseudoJetPdPii) ;  /* 0xfffffff406ec7950 */ /* 0x000fea0003c3ffff */
.L_x_59:
        /* <DEDUP_REMOVED lines=11> */
.L_x_79:


//--------------------- .text._Z8set_jetsP9PseudoJet --------------------------
	.section	.text._Z8set_jetsP9PseudoJet,"ax",@progbits
	.align	128
        .global         _Z8set_jetsP9PseudoJet
        .type           _Z8set_jetsP9PseudoJet,@function
        .size           _Z8set_jetsP9PseudoJet,(.L_x_80 - _Z8set_jetsP9PseudoJet)
        .other          _Z8set_jetsP9PseudoJet,@"STO_CUDA_ENTRY STV_DEFAULT"
_Z8set_jetsP9PseudoJet:
.text._Z8set_jetsP9PseudoJet:
[----:B------:R-:W-:Y:S01]  /*0000*/  LDC R1, c[0x0][0x37c] ;  /* 0x0000df00ff017b82 */ /* 0x000fe20000000800 */
[----:B------:R-:W0:Y:S07]  /*0010*/  S2R R3, SR_CTAID.X ;  /* 0x0000000000037919 */ /* 0x000e2e0000002500 */
[----:B------:R-:W1:Y:S01]  /*0020*/  LDC.64 R18, c[0x0][0x380] ;  /* 0x0000e000ff127b82 */ /* 0x000e620000000a00 */
[----:B------:R-:W0:Y:S01]  /*0030*/  LDCU UR6, c[0x0][0x360] ;  /* 0x00006c00ff0677ac */ /* 0x000e220008000800 */
[----:B------:R-:W0:Y:S01]  /*0040*/  S2R R0, SR_TID.X ;  /* 0x0000000000007919 */ /* 0x000e220000002100 */
[----:B------:R-:W2:Y:S01]  /*0050*/  LDCU.64 UR4, c[0x0][0x358] ;  /* 0x00006b00ff0477ac */ /* 0x000ea20008000a00 */
[----:B0-----:R-:W-:-:S04]  /*0060*/  IMAD R3, R3, UR6, R0 ;  /* 0x0000000603037c24 */ /* 0x001fc8000f8e0200 */
[----:B-1----:R-:W-:-:S05]  /*0070*/  IMAD.WIDE R18, R3, 0x40, R18 ;  /* 0x0000004003127825 */ /* 0x002fca00078e0212 */
[----:B--2---:R-:W2:Y:S04]  /*0080*/  LDG.E.64 R16, desc[UR4][R18.64+0x8] ;  /* 0x0000080412107981 */ /* 0x004ea8000c1e1b00 */
[----:B------:R-:W3:Y:S01]  /*0090*/  LDG.E.64 R14, desc[UR4][R18.64] ;  /* 0x00000004120e7981 */ /* 0x000ee2000c1e1b00 */
[----:B------:R-:W-:Y:S03]  /*00a0*/  BSSY.RECONVERGENT B0, `(.L_x_60) ;  /* 0x0000081000007945 */ /* 0x000fe60003800200 */
[----:B------:R0:W-:Y:S01]  /*00b0*/  STG.E.U8 desc[UR4][R18.64+0x38], RZ ;  /* 0x000038ff12007986 */ /* 0x0001e2000c101104 */
[----:B--2---:R-:W-:-:S08]  /*00c0*/  DMUL R12, R16, R16 ;  /* 0x00000010100c7228 */ /* 0x004fd00000000000 */
[----:B---3--:R-:W-:-:S07]  /*00d0*/  DFMA R12, R14, R14, R12 ;  /* 0x0000000e0e0c722b */ /* 0x008fce000000000c */
[----:B------:R0:W-:Y:S01]  /*00e0*/  STG.E.64 desc[UR4][R18.64+0x20], R12 ;  /* 0x0000200c12007986 */ /* 0x0001e2000c101b04 */
[----:B------:R-:W-:-:S14]  /*00f0*/  DSETP.NEU.AND P0, PT, R12, RZ, PT ;  /* 0x000000ff0c00722a */ /* 0x000fdc0003f0d000 */
[----:B------:R0:W-:Y:S01]  /*0100*/  @!P0 STG.E.64 desc[UR4][R18.64+0x28], RZ ;  /* 0x000028ff12008986 */ /* 0x0001e2000c101b04 */
[----:B------:R-:W-:Y:S01]  /*0110*/  @!P0 CS2R R2, SRZ ;  /* 0x0000000000028805 */ /* 0x000fe2000001ff00 */
[----:B------:R-:W-:Y:S06]  /*0120*/  @!P0 BRA `(.L_x_61) ;  /* 0x0000000400e08947 */ /* 0x000fec0003800000 */
[----:B------:R-:W-:Y:S01]  /*0130*/  DADD R6, -RZ, |R16| ;  /* 0x00000000ff067229 */ /* 0x000fe20000000510 */
[----:B------:R-:W-:Y:S01]  /*0140*/  IMAD.MOV.U32 R2, RZ, RZ, 0x1 ;  /* 0x00000001ff027424 */ /* 0x000fe200078e00ff */
[--C-:B------:R-:W-:Y:S01]  /*0150*/  DADD R8, -RZ, |R14|.reuse ;  /* 0x00000000ff087229 */ /* 0x100fe2000000050e */
[----:B------:R-:W-:Y:S01]  /*0160*/  BSSY.RECONVERGENT B1, `(.L_x_62) ;  /* 0x0000019000017945 */ /* 0x000fe20003800200 */
        /* <DEDUP_REMOVED lines=21> */
[----:B0-----:R-:W-:Y:S05]  /*02c0*/  CALL.REL.NOINC `($__internal_4_$__cuda_sm20_div_rn_f64_full) ;  /* 0x0000000c00d87944 */ /* 0x001fea0003c00000 */
[----:B------:R-:W-:Y:S02]  /*02d0*/  IMAD.MOV.U32 R2, RZ, RZ, R4 ;  /* 0x000000ffff027224 */ /* 0x000fe400078e0004 */
[----:B------:R-:W-:-:S07]  /*02e0*/  IMAD.MOV.U32 R3, RZ, RZ, R5 ;  /* 0x000000ffff037224 */ /* 0x000fce00078e0005 */
.L_x_63:
[----:B------:R-:W-:Y:S05]  /*02f0*/  BSYNC.RECONVERGENT B1 ;  /* 0x0000000000017941 */ /* 0x000fea0003800200 */
.L_x_62:
[----:B------:R-:W-:Y:S01]  /*0300*/  DMUL R4, R2, R2 ;  /* 0x0000000202047228 */ /* 0x000fe20000000000 */
[----:B------:R-:W-:Y:S01]  /*0310*/  IMAD.MOV.U32 R6, RZ, RZ, -0x2449a4b7 ;  /* 0xdbb65b49ff067424 */ /* 0x000fe200078e00ff */
[----:B------:R-:W-:Y:S01]  /*0320*/  UMOV UR6, 0x2a25ff7e ;  /* 0x2a25ff7e00067882 */ /* 0x000fe20000000000 */
[----:B------:R-:W-:Y:S01]  /*0330*/  IMAD.MOV.U32 R7, RZ, RZ, 0x3f2d3b63 ;  /* 0x3f2d3b63ff077424 */ /* 0x000fe200078e00ff */
[----:B------:R-:W-:Y:S01]  /*0340*/  UMOV UR7, 0x3ef53e1d ;  /* 0x3ef53e1d00077882 */ /* 0x000fe20000000000 */
[----:B------:R-:W-:Y:S01]  /*0350*/  ISETP.GE.AND P2, PT, R15, RZ, PT ;  /* 0x000000ff0f00720c */ /* 0x000fe20003f46270 */
[----:B------:R-:W-:-:S03]  /*0360*/  DSETP.NEU.AND P3, PT, R10, RZ, PT ;  /* 0x000000ff0a00722a */ /* 0x000fc60003f6d000 */
[----:B------:R-:W-:Y:S01]  /*0370*/  DFMA R6, R4, -UR6, R6 ;  /* 0x8000000604067c2b */ /* 0x000fe20008000006 */
[----:B------:R-:W-:Y:S01]  /*0380*/  UMOV UR6, 0x8dde082e ;  /* 0x8dde082e00067882 */ /* 0x000fe20000000000 */
[----:B------:R-:W-:Y:S01]  /*0390*/  UMOV UR7, 0x3f531278 ;  /* 0x3f53127800077882 */ /* 0x000fe20000000000 */
[----:B------:R-:W-:-:S05]  /*03a0*/  @P1 PLOP3.LUT P0, PT, P2, PT, PT, 0x80, 0x8 ;  /* 0x000000000008181c */ /* 0x000fca000170f070 */
        /* <DEDUP_REMOVED lines=49> */
[----:B------:R-:W-:Y:S01]  /*06c0*/  DMUL R6, R4, R6 ;  /* 0x0000000604067228 */ /* 0x000fe20000000000 */
[----:B------:R-:W-:Y:S02]  /*06d0*/  @!P1 IMAD.MOV.U32 R4, RZ, RZ, 0x54442d18 ;  /* 0x54442d18ff049424 */ /* 0x000fe400078e00ff */
[----:B------:R-:W-:-:S05]  /*06e0*/  @!P1 IMAD.MOV.U32 R5, RZ, RZ, 0x400921fb ;  /* 0x400921fbff059424 */ /* 0x000fca00078e00ff */
[----:B------:R-:W-:Y:S01]  /*06f0*/  DFMA R8, R6, R2, R2 ;  /* 0x000000020608722b */ /* 0x000fe20000000002 */
[----:B------:R-:W-:Y:S02]  /*0700*/  @P1 IMAD.MOV.U32 R6, RZ, RZ, 0x54442d18 ;  /* 0x54442d18ff061424 */ /* 0x000fe400078e00ff */
[----:B------:R-:W-:-:S05]  /*0710*/  @P1 IMAD.MOV.U32 R7, RZ, RZ, 0x3ff921fb ;  /* 0x3ff921fbff071424 */ /* 0x000fca00078e00ff */
[----:B------:R-:W-:Y:S02]  /*0720*/  @P1 DADD R2, -RZ, -R8 ;  /* 0x00000000ff021229 */ /* 0x000fe40000000908 */
[----:B------:R-:W-:-:S08]  /*0730*/  @!P1 DADD R4, -R8, R4 ;  /* 0x0000000008049229 */ /* 0x000fd00000000104 */
[----:B------:R-:W-:Y:S02]  /*0740*/  @P1 FSEL R2, R8, R2, !P0 ;  /* 0x0000000208021208 */ /* 0x000fe40004000000 */
[----:B------:R-:W-:Y:S02]  /*0750*/  @P1 FSEL R3, R9, R3, !P0 ;  /* 0x0000000309031208 */ /* 0x000fe40004000000 */
[----:B------:R-:W-:-:S04]  /*0760*/  @!P1 PLOP3.LUT P0, PT, P2, PT, PT, 0x80, 0x8 ;  /* 0x000000000008981c */ /* 0x000fc8000170f070 */
[----:B------:R-:W-:Y:S01]  /*0770*/  @P1 DADD R2, R2, R6 ;  /* 0x0000000002021229 */ /* 0x000fe20000000006 */
[----:B------:R-:W-:-:S05]  /*0780*/  @P3 IMAD.MOV.U32 R7, RZ, RZ, 0x7f3321d2 ;  /* 0x7f3321d2ff073424 */ /* 0x000fca00078e00ff */
[----:B------:R-:W-:Y:S01]  /*0790*/  @!P1 FSEL R3, R5, R9, !P0 ;  /* 0x0000000905039208 */ /* 0x000fe20004000000 */
[----:B------:R-:W-:Y:S01]  /*07a0*/  @P3 IMAD.MOV.U32 R9, RZ, RZ, 0x4002d97c ;  /* 0x4002d97cff093424 */ /* 0x000fe200078e00ff */
[----:B------:R-:W-:Y:S01]  /*07b0*/  @!P1 FSEL R2, R4, R8, !P0 ;  /* 0x0000000804029208 */ /* 0x000fe20004000000 */
[C-C-:B------:R-:W-:Y:S01]  /*07c0*/  @P3 DSETP.NEU.AND P1, PT, |R14|.reuse, |R16|.reuse, PT ;  /* 0x400000100e00322a */ /* 0x140fe20003f2d200 */
[----:B------:R-:W-:Y:S01]  /*07d0*/  @P3 FSEL R7, R7, 3.37028055040000000000e+12, !P0 ;  /* 0x54442d1807073808 */ /* 0x000fe20004000000 */
[----:B------:R-:W-:Y:S01]  /*07e0*/  DADD R14, |R14|, |R16| ;  /* 0x000000000e0e7229 */ /* 0x000fe20000000610 */
[----:B------:R-:W-:Y:S02]  /*07f0*/  @P3 FSEL R9, R9, 1.8213495016098022461, !P0 ;  /* 0x3fe921fb09093808 */ /* 0x000fe40004000000 */
[----:B------:R-:W-:Y:S02]  /*0800*/  @!P3 FSEL R5, RZ, 2.1426990032196044922, P0 ;  /* 0x400921fbff05b808 */ /* 0x000fe40000000000 */
[----:B------:R-:W-:-:S02]  /*0810*/  @P3 FSEL R3, R9, R3, !P1 ;  /* 0x0000000309033208 */ /* 0x000fc40004800000 */
[----:B------:R-:W-:Y:S02]  /*0820*/  @P3 FSEL R0, R7, R2, !P1 ;  /* 0x0000000207003208 */ /* 0x000fe40004800000 */
[----:B------:R-:W-:Y:S01]  /*0830*/  @!P3 FSEL R4, RZ, 3.37028055040000000000e+12, P0 ;  /* 0x54442d18ff04b808 */ /* 0x000fe20000000000 */
[----:B------:R-:W-:Y:S01]  /*0840*/  @P3 IMAD.MOV.U32 R5, RZ, RZ, R3 ;  /* 0x000000ffff053224 */ /* 0x000fe200078e0003 */
[----:B------:R-:W-:Y:S01]  /*0850*/  DSETP.NAN.AND P0, PT, R14, R14, PT ;  /* 0x0000000e0e00722a */ /* 0x000fe20003f08000 */
[----:B------:R-:W-:-:S03]  /*0860*/  @P3 IMAD.MOV.U32 R4, RZ, RZ, R0 ;  /* 0x000000ffff043224 */ /* 0x000fc600078e0000 */
[----:B------:R-:W-:Y:S02]  /*0870*/  LOP3.LUT R17, R5, 0x80000000, R17, 0xb8, !PT ;  /* 0x8000000005117812 */ /* 0x000fe400078eb811 */
[----:B------:R-:W-:Y:S02]  /*0880*/  FSEL R2, R14, R4, P0 ;  /* 0x000000040e027208 */ /* 0x000fe40000000000 */
[----:B------:R-:W-:-:S05]  /*0890*/  FSEL R3, R15, R17, P0 ;  /* 0x000000110f037208 */ /* 0x000fca0000000000 */
[----:B------:R1:W-:Y:S02]  /*08a0*/  STG.E.64 desc[UR4][R18.64+0x28], R2 ;  /* 0x0000280212007986 */ /* 0x0003e4000c101b04 */
.L_x_61:
[----:B------:R-:W-:Y:S05]  /*08b0*/  BSYNC.RECONVERGENT B0 ;  /* 0x0000000000007941 */ /* 0x000fea0003800200 */
.L_x_60:
[----:B------:R-:W2:Y:S04]  /*08c0*/  LDG.E.64 R6, desc[UR4][R18.64+0x18] ;  /* 0x0000180412067981 */ /* 0x000ea8000c1e1b00 */
[----:B------:R-:W2:Y:S01]  /*08d0*/  LDG.E.64 R10, desc[UR4][R18.64+0x10] ;  /* 0x00001004120a7981 */ /* 0x000ea2000c1e1b00 */
[----:B------:R-:W-:Y:S01]  /*08e0*/  UMOV UR6, 0x54442d18 ;  /* 0x54442d1800067882 */ /* 0x000fe20000000000 */
[----:B------:R-:W-:Y:S01]  /*08f0*/  UMOV UR7, 0x401921fb ;  /* 0x401921fb00077882 */ /* 0x000fe20000000000 */
[C---:B------:R-:W-:Y:S02]  /*0900*/  DSETP.GEU.AND P0, PT, R2.reuse, RZ, PT ;  /* 0x000000ff0200722a */ /* 0x040fe40003f0e000 */
[----:B------:R-:W-:-:S10]  /*0910*/  DADD R4, R2, UR6 ;  /* 0x0000000602047e29 */ /* 0x000fd40008000000 */
[----:B------:R-:W-:Y:S02]  /*0920*/  FSEL R4, R4, R2, !P0 ;  /* 0x0000000204047208 */ /* 0x000fe40004000000 */
[----:B------:R-:W-:Y:S01]  /*0930*/  FSEL R5, R5, R3, !P0 ;  /* 0x0000000305057208 */ /* 0x000fe20004000000 */
[----:B------:R-:W-:-:S05]  /*0940*/  DSETP.NEU.AND P0, PT, R12, RZ, PT ;  /* 0x000000ff0c00722a */ /* 0x000fca0003f0d000 */
[----:B------:R-:W-:-:S06]  /*0950*/  DSETP.GE.AND P1, PT, R4, UR6, PT ;  /* 0x0000000604007e2a */ /* 0x000fcc000bf26000 */
[----:B------:R-:W-:Y:S02]  /*0960*/  DSETP.LT.OR P2, PT, R2, RZ, P1 ;  /* 0x000000ff0200722a */ /* 0x000fe40000f41400 */
[----:B-1----:R-:W-:-:S10]  /*0970*/  DADD R2, R4, -UR6 ;  /* 0x8000000604027e29 */ /* 0x002fd40008000000 */
[----:B------:R-:W-:Y:S02]  /*0980*/  FSEL R2, R2, R4, P1 ;  /* 0x0000000402027208 */ /* 0x000fe40000800000 */
[----:B------:R-:W-:-:S05]  /*0990*/  FSEL R3, R3, R5, P1 ;  /* 0x0000000503037208 */ /* 0x000fca0000800000 */
[----:B------:R1:W-:Y:S01]  /*09a0*/  @P2 STG.E.64 desc[UR4][R18.64+0x28], R2 ;  /* 0x0000280212002986 */ /* 0x0003e2000c101b04 */
[----:B--2---:R-:W-:-:S14]  /*09b0*/  DSETP.NEU.OR P0, PT, R6, |R10|, P0 ;  /* 0x4000000a0600722a */ /* 0x004fdc000070d400 */
[----:B-1----:R-:W-:Y:S05]  /*09c0*/  @P0 BRA `(.L_x_64) ;  /* 0x00000000001c0947 */ /* 0x002fea0003800000 */
[C---:B------:R-:W-:Y:S02]  /*09d0*/  DSETP.GE.AND P0, PT, R10.reuse, RZ, PT ;  /* 0x000000ff0a00722a */ /* 0x040fe40003f06000 */
[----:B------:R-:W-:-:S12]  /*09e0*/  DADD R10, |R10|, 100000 ;  /* 0x40f86a000a0a7429 */ /* 0x000fd80000000200 */
[----:B------:R1:W-:Y:S01]  /*09f0*/  @P0 STG.E.64 desc[UR4][R18.64+0x30], R10 ;  /* 0x0000300a12000986 */ /* 0x0003e2000c101b04 */
[----:B------:R-:W-:Y:S05]  /*0a00*/  @P0 EXIT ;  /* 0x000000000000094d */ /* 0x000fea0003800000 */
[----:B-1----:R-:W-:-:S07]  /*0a10*/  DADD R10, -RZ, -R10 ;  /* 0x00000000ff0a7229 */ /* 0x002fce000000090a */
[----:B------:R-:W-:Y:S01]  /*0a20*/  STG.E.64 desc[UR4][R18.64+0x30], R10 ;  /* 0x0000300a12007986 */ /* 0x000fe2000c101b04 */
[----:B------:R-:W-:Y:S05]  /*0a30*/  EXIT ;  /* 0x000000000000794d */ /* 0x000fea0003800000 */
.L_x_64:
[C-C-:B------:R-:W-:Y:S01]  /*0a40*/  DADD R4, R6.reuse, |R10|.reuse ;  /* 0x0000000006047229 */ /* 0x140fe2000000040a */
[----:B------:R-:W-:Y:S01]  /*0a50*/  IMAD.MOV.U32 R8, RZ, RZ, 0x1 ;  /* 0x00000001ff087424 */ /* 0x000fe200078e00ff */
[C-C-:B------:R-:W-:Y:S01]  /*0a60*/  DADD R2, R6.reuse, R10.reuse ;  /* 0x0000000006027229 */ /* 0x140fe2000000000a */
[----:B------:R-:W-:Y:S01]  /*0a70*/  IMAD.MOV.U32 R0, RZ, RZ, RZ ;  /* 0x000000ffff007224 */ /* 0x000fe200078e00ff */
[----:B------:R-:W-:Y:S01]  /*0a80*/  DADD R6, R6, -R10 ;  /* 0x0000000006067229 */ /* 0x000fe2000000080a */
[----:B------:R-:W-:Y:S03]  /*0a90*/  BSSY.RECONVERGENT B0, `(.L_x_65) ;  /* 0x000001e000007945 */ /* 0x000fe60003800200 */
[----:B------:R-:W-:-:S04]  /*0aa0*/  DMUL R4, R4, R4 ;  /* 0x0000000404047228 */ /* 0x000fc80000000000 */
[----:B------:R-:W-:Y:S02]  /*0ab0*/  DFMA R2, R2, R6, -R12 ;  /* 0x000000060202722b */ /* 0x000fe4000000080c */
[----:B------:R-:W1:Y:S06]  /*0ac0*/  MUFU.RCP64H R9, R5 ;  /* 0x0000000500097308 */ /* 0x000e6c0000001800 */
[----:B------:R-:W-:Y:S02]  /*0ad0*/  DSETP.MAX.AND P0, P1, RZ, R2, PT ;  /* 0x00000002ff00722a */ /* 0x000fe4000390f000 */
[----:B------:R-:W-:-:S02]  /*0ae0*/  IMAD.MOV.U32 R7, RZ, RZ, R2 ;  /* 0x000000ffff077224 */ /* 0x000fc400078e0002 */
[----:B------:R-:W-:-:S05]  /*0af0*/  IMAD.MOV.U32 R2, RZ, RZ, RZ ;  /* 0x000000ffff027224 */ /* 0x000fca00078e00ff */
[----:B------:R-:W-:Y:S01]  /*0b00*/  SEL R2, R2, R7, P0 ;  /* 0x0000000702027207 */ /* 0x000fe20000000000 */
[----:B-1----:R-:W-:-:S08]  /*0b10*/  DFMA R14, -R4, R8, 1 ;  /* 0x3ff00000040e742b */ /* 0x002fd00000000108 */
[----:B------:R-:W-:-:S08]  /*0b20*/  DFMA R14, R14, R14, R14 ;  /* 0x0000000e0e0e722b */ /* 0x000fd0000000000e */
[----:B------:R-:W-:Y:S01]  /*0b30*/  DFMA R14, R8, R14, R8 ;  /* 0x0000000e080e722b */ /* 0x000fe20000000008 */
[----:B------:R-:W-:Y:S02]  /*0b40*/  FSEL R9, R0, R3, P0 ;  /* 0x0000000300097208 */ /* 0x000fe40000000000 */
[----:B------:R-:W-:-:S05]  /*0b50*/  @P1 LOP3.LUT R9, R3, 0x80000, RZ, 0xfc, !PT ;  /* 0x0008000003091812 */ /* 0x000fca00078efcff */
[----:B------:R-:W-:Y:S01]  /*0b60*/  DFMA R6, -R4, R14, 1 ;  /* 0x3ff000000406742b */ /* 0x000fe2000000010e */
[----:B------:R-:W-:-:S06]  /*0b70*/  IMAD.MOV.U32 R3, RZ, RZ, R9 ;  /* 0x000000ffff037224 */ /* 0x000fcc00078e0009 */
[----:B0-----:R-:W-:Y:S02]  /*0b80*/  DADD R12, R12, R2 ;  /* 0x000000000c0c7229 */ /* 0x001fe40000000002 */
        /* <DEDUP_REMOVED lines=11> */
[----:B------:R-:W-:Y:S05]  /*0c40*/  CALL.REL.NOINC `($__internal_4_$__cuda_sm20_div_rn_f64_full) ;  /* 0x0000000400787944 */ /* 0x000fea0003c00000 */
[----:B------:R-:W-:Y:S02]  /*0c50*/  IMAD.MOV.U32 R2, RZ, RZ, R4 ;  /* 0x000000ffff027224 */ /* 0x000fe400078e0004 */
[----:B------:R-:W-:-:S07]  /*0c60*/  IMAD.MOV.U32 R3, RZ, RZ, R5 ;  /* 0x000000ffff037224 */ /* 0x000fce00078e0005 */
.L_x_66:
[----:B------:R-:W-:Y:S05]  /*0c70*/  BSYNC.RECONVERGENT B0 ;  /* 0x0000000000007941 */ /* 0x000fea0003800200 */
.L_x_65:
[----:B------:R-:W-:Y:S01]  /*0c80*/  ISETP.GT.AND P0, PT, R3, 0xfffff, PT ;  /* 0x000fffff0300780c */ /* 0x000fe20003f04270 */
[----:B------:R-:W-:Y:S01]  /*0c90*/  IMAD.MOV.U32 R4, RZ, RZ, R2 ;  /* 0x000000ffff047224 */ /* 0x000fe200078e0002 */
[----:B------:R-:W-:Y:S01]  /*0ca0*/  BSSY.RECONVERGENT B0, `(.L_x_67) ;  /* 0x0000051000007945 */ /* 0x000fe20003800200 */
[----:B------:R-:W-:-:S10]  /*0cb0*/  IMAD.MOV.U32 R5, RZ, RZ, R3 ;  /* 0x000000ffff057224 */ /* 0x000fd400078e0003 */
[----:B------:R-:W-:-:S10]  /*0cc0*/  @!P0 DMUL R4, R4, 1.80143985094819840000e+16 ;  /* 0x4350000004048828 */ /* 0x000fd40000000000 */
[----:B------:R-:W-:Y:S02]  /*0cd0*/  @!P0 IMAD.MOV.U32 R3, RZ, RZ, R5 ;  /* 0x000000ffff038224 */ /* 0x000fe400078e0005 */
[----:B------:R-:W-:Y:S02]  /*0ce0*/  @!P0 IMAD.MOV.U32 R2, RZ, RZ, R4 ;  /* 0x000000ffff028224 */ /* 0x000fe400078e0004 */
[----:B------:R-:W-:-:S05]  /*0cf0*/  VIADD R0, R3, 0xffffffff ;  /* 0xffffffff03007836 */ /* 0x000fca0000000000 */
[----:B------:R-:W-:Y:S01]  /*0d00*/  ISETP.GT.U32.AND P1, PT, R0, 0x7feffffe, PT ;  /* 0x7feffffe0000780c */ /* 0x000fe20003f24070 */
[----:B------:R-:W-:Y:S02]  /*0d10*/  IMAD.MOV.U32 R0, RZ, RZ, -0x3ff ;  /* 0xfffffc01ff007424 */ /* 0x000fe400078e00ff */
[----:B------:R-:W-:-:S10]  /*0d20*/  @!P0 IMAD.MOV.U32 R0, RZ, RZ, -0x435 ;  /* 0xfffffbcbff008424 */ /* 0x000fd400078e00ff */
[----:B------:R-:W-:Y:S05]  /*0d30*/  @P1 BRA `(.L_x_68) ;  /* 0x0000000400041947 */ /* 0x000fea0003800000 */
[----:B------:R-:W-:Y:S01]  /*0d40*/  LOP3.LUT R4, R3, 0xfffff, RZ, 0xc0, !PT ;  /* 0x000fffff03047812 */ /* 0x000fe200078ec0ff */
[----:B------:R-:W-:Y:S01]  /*0d50*/  IMAD.MOV.U32 R6, RZ, RZ, RZ ;  /* 0x000000ffff067224 */ /* 0x000fe200078e00ff */
[----:B------:R-:W-:Y:S01]  /*0d60*/  UMOV UR6, 0x3ae80f1e ;  /* 0x3ae80f1e00067882 */ /* 0x000fe20000000000 */
[----:B------:R-:W-:Y:S01]  /*0d70*/  IMAD.MOV.U32 R16, RZ, RZ, -0x748574fc ;  /* 0x8b7a8b04ff107424 */ /* 0x000fe200078e00ff */
[----:B------:R-:W-:Y:S01]  /*0d80*/  LOP3.LUT R5, R4, 0x3ff00000, RZ, 0xfc, !PT ;  /* 0x3ff0000004057812 */ /* 0x000fe200078efcff */
[----:B------:R-:W-:Y:S01]  /*0d90*/  IMAD.MOV.U32 R4, RZ, RZ, R2 ;  /* 0x000000ffff047224 */ /* 0x000fe200078e0002 */
[----:B------:R-:W-:Y:S01]  /*0da0*/  UMOV UR7, 0x3eb1380b ;  /* 0x3eb1380b00077882 */ /* 0x000fe20000000000 */
[----:B------:R-:W-:Y:S01]  /*0db0*/  IMAD.MOV.U32 R17, RZ, RZ, 0x3ed0ee25 ;  /* 0x3ed0ee25ff117424 */ /* 0x000fe200078e00ff */
[----:B------:R-:W-:Y:S01]  /*0dc0*/  ISETP.GE.U32.AND P0, PT, R5, 0x3ff6a09f, PT ;  /* 0x3ff6a09f0500780c */ /* 0x000fe20003f06070 */
[----:B------:R-:W-:Y:S01]  /*0dd0*/  IMAD.MOV.U32 R21, RZ, RZ, 0x43300000 ;  /* 0x43300000ff157424 */ /* 0x000fe200078e00ff */
[----:B------:R-:W-:Y:S01]  /*0de0*/  LEA.HI R0, R3, R0, RZ, 0xc ;  /* 0x0000000003007211 */ /* 0x000fe200078f60ff */
[----:B------:R-:W-:Y:S01]  /*0df0*/  UMOV UR8, 0x80000000 ;  /* 0x8000000000087882 */ /* 0x000fe20000000000 */
[----:B------:R-:W-:-:S09]  /*0e00*/  UMOV UR9, 0x43300000 ;  /* 0x4330000000097882 */ /* 0x000fd20000000000 */
        /* <DEDUP_REMOVED lines=52> */
.L_x_68:
[----:B------:R-:W-:Y:S01]  /*1150*/  IMAD.MOV.U32 R2, RZ, RZ, 0x0 ;  /* 0x00000000ff027424 */ /* 0x000fe200078e00ff */
[----:B------:R-:W-:Y:S01]  /*1160*/  LOP3.LUT P0, RZ, R5, 0x7fffffff, RZ, 0xc0, !PT ;  /* 0x7fffffff05ff7812 */ /* 0x000fe2000780c0ff */
[----:B------:R-:W-:-:S06]  /*1170*/  IMAD.MOV.U32 R3, RZ, RZ, 0x7ff00000 ;  /* 0x7ff00000ff037424 */ /* 0x000fcc00078e00ff */
[----:B------:R-:W-:-:S10]  /*1180*/  DFMA R2, R4, R2, +INF ;  /* 0x7ff000000402742b */ /* 0x000fd40000000002 */
[----:B------:R-:W-:Y:S02]  /*1190*/  FSEL R4, R2, RZ, P0 ;  /* 0x000000ff02047208 */ /* 0x000fe40000000000 */
[----:B------:R-:W-:-:S07]  /*11a0*/  FSEL R5, R3, -QNAN , P0 ;  /* 0xfff0000003057808 */ /* 0x000fce0000000000 */
.L_x_69:
[----:B------:R-:W-:Y:S05]  /*11b0*/  BSYNC.RECONVERGENT B0 ;  /* 0x0000000000007941 */ /* 0x000fea0003800200 */
.L_x_67:
[----:B------:R-:W-:Y:S02]  /*11c0*/  DSETP.GT.AND P0, PT, R10, RZ, PT ;  /* 0x000000ff0a00722a */ /* 0x000fe40003f04000 */
[----:B------:R-:W-:-:S07]  /*11d0*/  DMUL R4, R4, 0.5 ;  /* 0x3fe0000004047828 */ /* 0x000fce0000000000 */
[----:B------:R0:W-:Y:S05]  /*11e0*/  STG.E.64 desc[UR4][R18.64+0x30], R4 ;  /* 0x0000300412007986 */ /* 0x0001ea000c101b04 */
[----:B------:R-:W-:Y:S05]  /*11f0*/  @!P0 EXIT ;  /* 0x000000000000894d */ /* 0x000fea0003800000 */
[----:B------:R-:W-:-:S07]  /*1200*/  DADD R2, -RZ, -R4 ;  /* 0x00000000ff027229 */ /* 0x000fce0000000904 */
[----:B------:R-:W-:Y:S01]  /*1210*/  STG.E.64 desc[UR4][R18.64+0x30], R2 ;  /* 0x0000300212007986 */ /* 0x000fe2000c101b04 */
[----:B------:R-:W-:Y:S05]  /*1220*/  EXIT ;  /* 0x000000000000794d */ /* 0x000fea0003800000 */
        .weak           $__internal_4_$__cuda_sm20_div_rn_f64_full
        .type           $__internal_4_$__cuda_sm20_div_rn_f64_full,@function
        .size           $__internal_4_$__cuda_sm20_div_rn_f64_full,(.L_x_80 - $__internal_4_$__cuda_sm20_div_rn_f64_full)
$__internal_4_$__cuda_sm20_div_rn_f64_full:
[----:B------:R-:W-:Y:S01]  /*1230*/  FSETP.GEU.AND P3, PT, |R9|, 1.469367938527859385e-39, PT ;  /* 0x001000000900780b */ /* 0x000fe20003f6e200 */
[----:B------:R-:W-:Y:S01]  /*1240*/  IMAD.MOV.U32 R20, RZ, RZ, R8 ;  /* 0x000000ffff147224 */ /* 0x000fe200078e0008 */
[C---:B------:R-:W-:Y:S01]  /*1250*/  FSETP.GEU.AND P0, PT, |R5|.reuse, 1.469367938527859385e-39, PT ;  /* 0x001000000500780b */ /* 0x040fe20003f0e200 */
[----:B------:R-:W-:Y:S01]  /*1260*/  IMAD.MOV.U32 R22, RZ, RZ, 0x1 ;  /* 0x00000001ff167424 */ /* 0x000fe200078e00ff */
[----:B------:R-:W-:Y:S01]  /*1270*/  LOP3.LUT R6, R5, 0x800fffff, RZ, 0xc0, !PT ;  /* 0x800fffff05067812 */ /* 0x000fe200078ec0ff */
[----:B------:R-:W-:Y:S01]  /*1280*/  BSSY.RECONVERGENT B2, `(.L_x_70) ;  /* 0x0000052000027945 */ /* 0x000fe20003800200 */
[----:B------:R-:W-:Y:S02]  /*1290*/  LOP3.LUT R2, R9, 0x7ff00000, RZ, 0xc0, !PT ;  /* 0x7ff0000009027812 */ /* 0x000fe400078ec0ff */
[----:B------:R-:W-:Y:S01]  /*12a0*/  LOP3.LUT R7, R6, 0x3ff00000, RZ, 0xfc, !PT ;  /* 0x3ff0000006077812 */ /* 0x000fe200078efcff */
[----:B------:R-:W-:Y:S01]  /*12b0*/  IMAD.MOV.U32 R6, RZ, RZ, R4 ;  /* 0x000000ffff067224 */ /* 0x000fe200078e0004 */
[----:B------:R-:W-:-:S03]  /*12c0*/  LOP3.LUT R29, R5, 0x7ff00000, RZ, 0xc0, !PT ;  /* 0x7ff00000051d7812 */ /* 0x000fc600078ec0ff */
[----:B------:R-:W-:Y:S01]  /*12d0*/  @!P3 LOP3.LUT R3, R5, 0x7ff00000, RZ, 0xc0, !PT ;  /* 0x7ff000000503b812 */ /* 0x000fe200078ec0ff */
[----:B------:R-:W-:Y:S01]  /*12e0*/  @!P3 IMAD.MOV.U32 R24, RZ, RZ, RZ ;  /* 0x000000ffff18b224 */ /* 0x000fe200078e00ff */
[----:B------:R-:W-:Y:S01]  /*12f0*/  @!P0 DMUL R6, R4, 8.98846567431157953865e+307 ;  /* 0x7fe0000004068828 */ /* 0x000fe20000000000 */
[C---:B------:R-:W-:Y:S02]  /*1300*/  ISETP.GE.U32.AND P2, PT, R2.reuse, R29, PT ;  /* 0x0000001d0200720c */ /* 0x040fe40003f46070 */
[----:B------:R-:W-:Y:S01]  /*1310*/  @!P3 ISETP.GE.U32.AND P4, PT, R2, R3, PT ;  /* 0x000000030200b20c */ /* 0x000fe20003f86070 */
[----:B------:R-:W-:Y:S02]  /*1320*/  IMAD.MOV.U32 R3, RZ, RZ, 0x1ca00000 ;  /* 0x1ca00000ff037424 */ /* 0x000fe400078e00ff */
[----:B------:R-:W0:Y:S03]  /*1330*/  MUFU.RCP64H R23, R7 ;  /* 0x0000000700177308 */ /* 0x000e260000001800 */
[----:B------:R-:W-:-:S02]  /*1340*/  @!P3 SEL R25, R3, 0x63400000, !P4 ;  /* 0x634000000319b807 */ /* 0x000fc40006000000 */
[----:B------:R-:W-:Y:S02]  /*1350*/  SEL R21, R3, 0x63400000, !P2 ;  /* 0x6340000003157807 */ /* 0x000fe40005000000 */
[--C-:B------:R-:W-:Y:S02]  /*1360*/  @!P3 LOP3.LUT R25, R25, 0x80000000, R9.reuse, 0xf8, !PT ;  /* 0x800000001919b812 */ /* 0x100fe400078ef809 */
[----:B------:R-:W-:Y:S02]  /*1370*/  LOP3.LUT R21, R21, 0x800fffff, R9, 0xf8, !PT ;  /* 0x800fffff15157812 */ /* 0x000fe400078ef809 */
[----:B------:R-:W-:Y:S02]  /*1380*/  @!P3 LOP3.LUT R25, R25, 0x100000, RZ, 0xfc, !PT ;  /* 0x001000001919b812 */ /* 0x000fe400078efcff */
[----:B------:R-:W-:-:S04]  /*1390*/  @!P0 LOP3.LUT R29, R7, 0x7ff00000, RZ, 0xc0, !PT ;  /* 0x7ff00000071d8812 */ /* 0x000fc800078ec0ff */
[----:B------:R-:W-:Y:S02]  /*13a0*/  @!P3 DFMA R20, R20, 2, -R24 ;  /* 0x400000001414b82b */ /* 0x000fe40000000818 */
[----:B0-----:R-:W-:-:S08]  /*13b0*/  DFMA R24, R22, -R6, 1 ;  /* 0x3ff000001618742b */ /* 0x001fd00000000806 */
[----:B------:R-:W-:-:S08]  /*13c0*/  DFMA R24, R24, R24, R24 ;  /* 0x000000181818722b */ /* 0x000fd00000000018 */
[----:B------:R-:W-:-:S08]  /*13d0*/  DFMA R24, R22, R24, R22 ;  /* 0x000000181618722b */ /* 0x000fd00000000016 */
[----:B------:R-:W-:-:S08]  /*13e0*/  DFMA R22, R24, -R6, 1 ;  /* 0x3ff000001816742b */ /* 0x000fd00000000806 */
[----:B------:R-:W-:-:S08]  /*13f0*/  DFMA R22, R24, R22, R24 ;  /* 0x000000161816722b */ /* 0x000fd00000000018 */
[----:B------:R-:W-:-:S08]  /*1400*/  DMUL R24, R22, R20 ;  /* 0x0000001416187228 */ /* 0x000fd00000000000 */
[----:B------:R-:W-:-:S08]  /*1410*/  DFMA R26, R24, -R6, R20 ;  /* 0x80000006181a722b */ /* 0x000fd00000000014 */
[----:B------:R-:W-:Y:S01]  /*1420*/  DFMA R26, R22, R26, R24 ;  /* 0x0000001a161a722b */ /* 0x000fe20000000018 */
[----:B------:R-:W-:Y:S01]  /*1430*/  IMAD.MOV.U32 R22, RZ, RZ, R2 ;  /* 0x000000ffff167224 */ /* 0x000fe200078e0002 */
[----:B------:R-:W-:-:S05]  /*1440*/  @!P3 LOP3.LUT R22, R21, 0x7ff00000, RZ, 0xc0, !PT ;  /* 0x7ff000001516b812 */ /* 0x000fca00078ec0ff */
        /* <DEDUP_REMOVED lines=32> */
.L_x_71:
        /* <DEDUP_REMOVED lines=16> */
.L_x_74:
[----:B------:R-:W-:Y:S01]  /*1750*/  LOP3.LUT R3, R5, 0x80000, RZ, 0xfc, !PT ;  /* 0x0008000005037812 */ /* 0x000fe200078efcff */
[----:B------:R-:W-:Y:S01]  /*1760*/  IMAD.MOV.U32 R2, RZ, RZ, R4 ;  /* 0x000000ffff027224 */ /* 0x000fe200078e0004 */
[----:B------:R-:W-:Y:S06]  /*1770*/  BRA `(.L_x_72) ;  /* 0x0000000000087947 */ /* 0x000fec0003800000 */
.L_x_73:
[----:B------:R-:W-:Y:S01]  /*1780*/  LOP3.LUT R3, R9, 0x80000, RZ, 0xfc, !PT ;  /* 0x0008000009037812 */ /* 0x000fe200078efcff */
[----:B------:R-:W-:-:S07]  /*1790*/  IMAD.MOV.U32 R2, RZ, RZ, R8 ;  /* 0x000000ffff027224 */ /* 0x000fce00078e0008 */
.L_x_72:
[----:B------:R-:W-:Y:S05]  /*17a0*/  BSYNC.RECONVERGENT B2 ;  /* 0x0000000000027941 */ /* 0x000fea0003800200 */
.L_x_70:
[----:B------:R-:W-:Y:S02]  /*17b0*/  IMAD.MOV.U32 R4, RZ, RZ, R2 ;  /* 0x000000ffff047224 */ /* 0x000fe400078e0002 */
[----:B------:R-:W-:Y:S02]  /*17c0*/  IMAD.MOV.U32 R5, RZ, RZ, R3 ;  /* 0x000000ffff057224 */ /* 0x000fe400078e0003 */
[----:B------:R-:W-:Y:S02]  /*17d0*/  IMAD.MOV.U32 R2, RZ, RZ, R0 ;  /* 0x000000ffff027224 */ /* 0x000fe400078e0000 */
[----:B------:R-:W-:-:S04]  /*17e0*/  IMAD.MOV.U32 R3, RZ, RZ, 0x0 ;  /* 0x00000000ff037424 */ /* 0x000fc800078e00ff */
[----:B------:R-:W-:Y:S05]  /*17f0*/  RET.REL.NODEC R2 `(_Z8set_jetsP9PseudoJet) ;  /* 0xffffffe802007950 */ /* 0x000fea0003c3ffff */
.L_x_75:
        /* <DEDUP_REMOVED lines=16> */
.L_x_80:


//--------------------- .nv.global.init           --------------------------
	.section	.nv.global.init,"aw",@progbits
.nv.global.init:
	.type		$str,@object
	.size		$str,(.L_0 - $str)
$str:
        /*0000*/ 	.byte	0x25, 0x31, 0x35, 0x2e, 0x38, 0x65, 0x0a, 0x00
.L_0:


//--------------------- .nv.shared._Z14reco_and_recalP9PseudoJetPdS1_PiS2_i --------------------------
	.section	.nv.shared._Z14reco_and_recalP9PseudoJetPdS1_PiS2_i,"aw",@nobits
	.sectionflags	@""
	.align	16
	.zero		1024


//--------------------- .nv.shared.reserved.0     --------------------------
	.section	.nv.shared.reserved.0,"aw",@nobits
	.weak		__nv_reservedSMEM_offset_0_alias
	.size		__nv_reservedSMEM_offset_0_alias, 0, 64
	.other		__nv_reservedSMEM_offset_0_alias,@"STO_CUDA_RESERVED_SHARED STV_DEFAULT"
__nv_reservedSMEM_offset_0_alias:
	.zero		0
	.zero		64


//--------------------- .nv.shared._Z20reduction_min_secondP9PseudoJetPdS1_PiS2_ib --------------------------
	.section	.nv.shared._Z20reduction_min_secondP9PseudoJetPdS1_PiS2_ib,"aw",@nobits
	.sectionflags	@""
	.align	16
	.zero		1024


//--------------------- .nv.shared._Z13set_distancesP9PseudoJetPdPii --------------------------
	.section	.nv.shared._Z13set_distancesP9PseudoJetPdPii,"aw",@nobits
	.sectionflags	@""
	.align	16
	.zero		1024


//--------------------- .nv.shared._Z8set_jetsP9PseudoJet --------------------------
	.section	.nv.shared._Z8set_jetsP9PseudoJet,"aw",@nobits
	.sectionflags	@""
	.align	16
	.zero		1024


//--------------------- .nv.constant0._Z14reco_and_recalP9PseudoJetPdS1_PiS2_i --------------------------
	.section	.nv.constant0._Z14reco_and_recalP9PseudoJetPdS1_PiS2_i,"a",@progbits
	.sectionflags	@""
	.align	4
.nv.constant0._Z14reco_and_recalP9PseudoJetPdS1_PiS2_i:
	.zero		940


//--------------------- .nv.constant0._Z20reduction_min_secondP9PseudoJetPdS1_PiS2_ib --------------------------
	.section	.nv.constant0._Z20reduction_min_secondP9PseudoJetPdS1_PiS2_ib,"a",@progbits
	.sectionflags	@""
	.align	4
.nv.constant0._Z20reduction_min_secondP9PseudoJetPdS1_PiS2_ib:
	.zero		941


//--------------------- .nv.constant0._Z13set_distancesP9PseudoJetPdPii --------------------------
	.section	.nv.constant0._Z13set_distancesP9PseudoJetPdPii,"a",@progbits
	.sectionflags	@""
	.align	4
.nv.constant0._Z13set_distancesP9PseudoJetPdPii:
	.zero		924


//--------------------- .nv.constant0._Z8set_jetsP9PseudoJet --------------------------
	.section	.nv.constant0._Z8set_jetsP9PseudoJet,"a",@progbits
	.sectionflags	@""
	.align	4
.nv.constant0._Z8set_jetsP9PseudoJet:
	.zero		904


//--------------------- SYMBOLS --------------------------

	.type		.nv.reservedSmem.offset0,@object
	.size		.nv.reservedSmem.offset0,0x4
	.type		.nv.reservedSmem.cap,@object
	.size		.nv.reservedSmem.cap,0x4
	.type		vprintf,@function
